//
// Generated by NVIDIA NVVM Compiler
//
// Compiler Build ID: CL-36424714
// Cuda compilation tools, release 13.0, V13.0.88
// Based on NVVM 20.0.0
//

.version 9.0
.target sm_100
.address_size 64

	// .globl	_Z8mykerneli
.global .attribute(.managed) .align 4 .u32 PAGE_ENTRIES;
.global .attribute(.managed) .align 4 .u32 PAGEFAULT;
.global .attribute(.managed) .align 4 .u32 CURRENTTIME;
.global .attribute(.managed) .align 1 .b8 storage[131072];
.global .attribute(.managed) .align 1 .b8 results[131072];
.global .attribute(.managed) .align 1 .b8 input[131072];
// _ZZ8mykerneliE4data has been demoted
.extern .shared .align 16 .b8 pageTable[];

.visible .entry _Z8mykerneli(
	.param .u32 _Z8mykerneli_param_0
)
{
	.reg .pred 	%p<106>;
	.reg .b16 	%rs<389>;
	.reg .b32 	%r<652>;
	.reg .b64 	%rd<45>;
	// demoted variable
	.shared .align 1 .b8 _ZZ8mykerneliE4data[32768];
	mov.b32 	%r186, 1024;
	st.global.u32 	[PAGE_ENTRIES], %r186;
	mov.u32 	%r1, %tid.x;
	setp.ne.s32 	%p1, %r1, 0;
	@%p1 bra 	$L__BB0_3;
	mov.b32 	%r570, 0;
	mov.u32 	%r189, pageTable;
$L__BB0_2:
	.pragma "nounroll";
	shl.b32 	%r188, %r570, 2;
	add.s32 	%r190, %r189, %r188;
	mov.b32 	%r191, 0;
	st.shared.v4.u32 	[%r190], {%r191, %r191, %r191, %r191};
	st.shared.v4.u32 	[%r190+16], {%r191, %r191, %r191, %r191};
	st.shared.v4.u32 	[%r190+32], {%r191, %r191, %r191, %r191};
	st.shared.v4.u32 	[%r190+48], {%r191, %r191, %r191, %r191};
	add.s32 	%r570, %r570, 16;
	setp.ne.s32 	%p2, %r570, 1024;
	@%p2 bra 	$L__BB0_2;
$L__BB0_3:
	shl.b32 	%r4, %r1, 15;
	mov.b32 	%r571, 0;
	mov.u64 	%rd13, input;
	mov.u64 	%rd16, storage;
$L__BB0_4:
	ld.param.u32 	%r563, [_Z8mykerneli_param_0];
	setp.lt.s32 	%p3, %r563, 1;
	setp.ne.s32 	%p4, %r1, %r571;
	or.pred  	%p5, %p4, %p3;
	@%p5 bra 	$L__BB0_32;
	ld.global.u32 	%r193, [PAGE_ENTRIES];
	setp.ne.s32 	%p6, %r193, 0;
	ld.global.u32 	%r600, [CURRENTTIME];
	ld.global.u32 	%r597, [PAGEFAULT];
	@%p6 bra 	$L__BB0_9;
	mov.b32 	%r575, 0;
	ld.shared.u32 	%r572, [pageTable+-4];
$L__BB0_7:
	ld.param.u32 	%r565, [_Z8mykerneli_param_0];
	add.s32 	%r304, %r575, %r4;
	cvt.u64.u32 	%rd12, %r304;
	add.s64 	%rd14, %rd13, %rd12;
	ld.global.u8 	%rs162, [%rd14];
	and.b32  	%r305, %r575, 31;
	add.s32 	%r600, %r600, 1;
	add.s32 	%r597, %r597, 1;
	st.global.u32 	[PAGEFAULT], %r597;
	and.b32  	%r306, %r304, 2147483616;
	shl.b32 	%r307, %r572, 4;
	and.b32  	%r308, %r307, 262112;
	mov.u32 	%r309, _ZZ8mykerneliE4data;
	ld.shared.u8 	%rs163, [_ZZ8mykerneliE4data+-32];
	cvt.u64.u32 	%rd15, %r308;
	add.s64 	%rd17, %rd16, %rd15;
	st.global.u8 	[%rd17], %rs163;
	cvt.u64.u32 	%rd18, %r306;
	add.s64 	%rd19, %rd16, %rd18;
	ld.global.u8 	%rs164, [%rd19];
	st.shared.u8 	[_ZZ8mykerneliE4data+-32], %rs164;
	ld.shared.u8 	%rs165, [_ZZ8mykerneliE4data+-31];
	st.global.u8 	[%rd17+1], %rs165;
	ld.global.u8 	%rs166, [%rd19+1];
	st.shared.u8 	[_ZZ8mykerneliE4data+-31], %rs166;
	ld.shared.u8 	%rs167, [_ZZ8mykerneliE4data+-30];
	st.global.u8 	[%rd17+2], %rs167;
	ld.global.u8 	%rs168, [%rd19+2];
	st.shared.u8 	[_ZZ8mykerneliE4data+-30], %rs168;
	ld.shared.u8 	%rs169, [_ZZ8mykerneliE4data+-29];
	st.global.u8 	[%rd17+3], %rs169;
	ld.global.u8 	%rs170, [%rd19+3];
	st.shared.u8 	[_ZZ8mykerneliE4data+-29], %rs170;
	ld.shared.u8 	%rs171, [_ZZ8mykerneliE4data+-28];
	st.global.u8 	[%rd17+4], %rs171;
	ld.global.u8 	%rs172, [%rd19+4];
	st.shared.u8 	[_ZZ8mykerneliE4data+-28], %rs172;
	ld.shared.u8 	%rs173, [_ZZ8mykerneliE4data+-27];
	st.global.u8 	[%rd17+5], %rs173;
	ld.global.u8 	%rs174, [%rd19+5];
	st.shared.u8 	[_ZZ8mykerneliE4data+-27], %rs174;
	ld.shared.u8 	%rs175, [_ZZ8mykerneliE4data+-26];
	st.global.u8 	[%rd17+6], %rs175;
	ld.global.u8 	%rs176, [%rd19+6];
	st.shared.u8 	[_ZZ8mykerneliE4data+-26], %rs176;
	ld.shared.u8 	%rs177, [_ZZ8mykerneliE4data+-25];
	st.global.u8 	[%rd17+7], %rs177;
	ld.global.u8 	%rs178, [%rd19+7];
	st.shared.u8 	[_ZZ8mykerneliE4data+-25], %rs178;
	ld.shared.u8 	%rs179, [_ZZ8mykerneliE4data+-24];
	st.global.u8 	[%rd17+8], %rs179;
	ld.global.u8 	%rs180, [%rd19+8];
	st.shared.u8 	[_ZZ8mykerneliE4data+-24], %rs180;
	ld.shared.u8 	%rs181, [_ZZ8mykerneliE4data+-23];
	st.global.u8 	[%rd17+9], %rs181;
	ld.global.u8 	%rs182, [%rd19+9];
	st.shared.u8 	[_ZZ8mykerneliE4data+-23], %rs182;
	ld.shared.u8 	%rs183, [_ZZ8mykerneliE4data+-22];
	st.global.u8 	[%rd17+10], %rs183;
	ld.global.u8 	%rs184, [%rd19+10];
	st.shared.u8 	[_ZZ8mykerneliE4data+-22], %rs184;
	ld.shared.u8 	%rs185, [_ZZ8mykerneliE4data+-21];
	st.global.u8 	[%rd17+11], %rs185;
	ld.global.u8 	%rs186, [%rd19+11];
	st.shared.u8 	[_ZZ8mykerneliE4data+-21], %rs186;
	ld.shared.u8 	%rs187, [_ZZ8mykerneliE4data+-20];
	st.global.u8 	[%rd17+12], %rs187;
	ld.global.u8 	%rs188, [%rd19+12];
	st.shared.u8 	[_ZZ8mykerneliE4data+-20], %rs188;
	ld.shared.u8 	%rs189, [_ZZ8mykerneliE4data+-19];
	st.global.u8 	[%rd17+13], %rs189;
	ld.global.u8 	%rs190, [%rd19+13];
	st.shared.u8 	[_ZZ8mykerneliE4data+-19], %rs190;
	ld.shared.u8 	%rs191, [_ZZ8mykerneliE4data+-18];
	st.global.u8 	[%rd17+14], %rs191;
	ld.global.u8 	%rs192, [%rd19+14];
	st.shared.u8 	[_ZZ8mykerneliE4data+-18], %rs192;
	ld.shared.u8 	%rs193, [_ZZ8mykerneliE4data+-17];
	st.global.u8 	[%rd17+15], %rs193;
	ld.global.u8 	%rs194, [%rd19+15];
	st.shared.u8 	[_ZZ8mykerneliE4data+-17], %rs194;
	ld.shared.u8 	%rs195, [_ZZ8mykerneliE4data+-16];
	st.global.u8 	[%rd17+16], %rs195;
	ld.global.u8 	%rs196, [%rd19+16];
	st.shared.u8 	[_ZZ8mykerneliE4data+-16], %rs196;
	ld.shared.u8 	%rs197, [_ZZ8mykerneliE4data+-15];
	st.global.u8 	[%rd17+17], %rs197;
	ld.global.u8 	%rs198, [%rd19+17];
	st.shared.u8 	[_ZZ8mykerneliE4data+-15], %rs198;
	ld.shared.u8 	%rs199, [_ZZ8mykerneliE4data+-14];
	st.global.u8 	[%rd17+18], %rs199;
	ld.global.u8 	%rs200, [%rd19+18];
	st.shared.u8 	[_ZZ8mykerneliE4data+-14], %rs200;
	ld.shared.u8 	%rs201, [_ZZ8mykerneliE4data+-13];
	st.global.u8 	[%rd17+19], %rs201;
	ld.global.u8 	%rs202, [%rd19+19];
	st.shared.u8 	[_ZZ8mykerneliE4data+-13], %rs202;
	ld.shared.u8 	%rs203, [_ZZ8mykerneliE4data+-12];
	st.global.u8 	[%rd17+20], %rs203;
	ld.global.u8 	%rs204, [%rd19+20];
	st.shared.u8 	[_ZZ8mykerneliE4data+-12], %rs204;
	ld.shared.u8 	%rs205, [_ZZ8mykerneliE4data+-11];
	st.global.u8 	[%rd17+21], %rs205;
	ld.global.u8 	%rs206, [%rd19+21];
	st.shared.u8 	[_ZZ8mykerneliE4data+-11], %rs206;
	ld.shared.u8 	%rs207, [_ZZ8mykerneliE4data+-10];
	st.global.u8 	[%rd17+22], %rs207;
	ld.global.u8 	%rs208, [%rd19+22];
	st.shared.u8 	[_ZZ8mykerneliE4data+-10], %rs208;
	ld.shared.u8 	%rs209, [_ZZ8mykerneliE4data+-9];
	st.global.u8 	[%rd17+23], %rs209;
	ld.global.u8 	%rs210, [%rd19+23];
	st.shared.u8 	[_ZZ8mykerneliE4data+-9], %rs210;
	ld.shared.u8 	%rs211, [_ZZ8mykerneliE4data+-8];
	st.global.u8 	[%rd17+24], %rs211;
	ld.global.u8 	%rs212, [%rd19+24];
	st.shared.u8 	[_ZZ8mykerneliE4data+-8], %rs212;
	ld.shared.u8 	%rs213, [_ZZ8mykerneliE4data+-7];
	st.global.u8 	[%rd17+25], %rs213;
	ld.global.u8 	%rs214, [%rd19+25];
	st.shared.u8 	[_ZZ8mykerneliE4data+-7], %rs214;
	ld.shared.u8 	%rs215, [_ZZ8mykerneliE4data+-6];
	st.global.u8 	[%rd17+26], %rs215;
	ld.global.u8 	%rs216, [%rd19+26];
	st.shared.u8 	[_ZZ8mykerneliE4data+-6], %rs216;
	ld.shared.u8 	%rs217, [_ZZ8mykerneliE4data+-5];
	st.global.u8 	[%rd17+27], %rs217;
	ld.global.u8 	%rs218, [%rd19+27];
	st.shared.u8 	[_ZZ8mykerneliE4data+-5], %rs218;
	ld.shared.u8 	%rs219, [_ZZ8mykerneliE4data+-4];
	st.global.u8 	[%rd17+28], %rs219;
	ld.global.u8 	%rs220, [%rd19+28];
	st.shared.u8 	[_ZZ8mykerneliE4data+-4], %rs220;
	ld.shared.u8 	%rs221, [_ZZ8mykerneliE4data+-3];
	st.global.u8 	[%rd17+29], %rs221;
	ld.global.u8 	%rs222, [%rd19+29];
	st.shared.u8 	[_ZZ8mykerneliE4data+-3], %rs222;
	ld.shared.u8 	%rs223, [_ZZ8mykerneliE4data+-2];
	st.global.u8 	[%rd17+30], %rs223;
	ld.global.u8 	%rs224, [%rd19+30];
	st.shared.u8 	[_ZZ8mykerneliE4data+-2], %rs224;
	ld.shared.u8 	%rs225, [_ZZ8mykerneliE4data+-1];
	st.global.u8 	[%rd17+31], %rs225;
	ld.global.u8 	%rs226, [%rd19+31];
	st.shared.u8 	[_ZZ8mykerneliE4data+-1], %rs226;
	shr.u32 	%r310, %r304, 4;
	shl.b32 	%r311, %r600, 14;
	or.b32  	%r312, %r310, %r311;
	or.b32  	%r572, %r312, 1;
	add.s32 	%r313, %r309, %r305;
	st.shared.u8 	[%r313+-32], %rs162;
	add.s32 	%r575, %r575, 1;
	setp.eq.s32 	%p36, %r575, %r565;
	@%p36 bra 	$L__BB0_8;
	bra.uni 	$L__BB0_7;
$L__BB0_8:
	st.shared.u32 	[pageTable+-4], %r572;
	bra.uni 	$L__BB0_31;
$L__BB0_9:
	and.b32  	%r18, %r193, 7;
	add.s32 	%r19, %r18, -1;
	and.b32  	%r20, %r193, 3;
	and.b32  	%r21, %r193, -8;
	and.b32  	%r22, %r193, 1;
	mov.b32 	%r578, 0;
$L__BB0_10:
	add.s32 	%r26, %r578, %r4;
	cvt.u64.u32 	%rd2, %r26;
	add.s64 	%rd4, %rd13, %rd2;
	ld.global.u8 	%rs1, [%rd4];
	shr.u32 	%r27, %r26, 5;
	add.s32 	%r600, %r600, 1;
	mov.b32 	%r598, 0;
$L__BB0_11:
	shl.b32 	%r196, %r598, 2;
	mov.u32 	%r197, pageTable;
	add.s32 	%r599, %r197, %r196;
	ld.shared.u32 	%r31, [%r599];
	and.b32  	%r198, %r31, 1;
	setp.eq.b32 	%p7, %r198, 1;
	not.pred 	%p8, %p7;
	@%p8 bra 	$L__BB0_13;
	shr.u32 	%r199, %r31, 1;
	and.b32  	%r200, %r199, 8191;
	setp.eq.s32 	%p9, %r27, %r200;
	@%p9 bra 	$L__BB0_30;
$L__BB0_13:
	add.s32 	%r598, %r598, 1;
	setp.ne.s32 	%p10, %r598, %r193;
	@%p10 bra 	$L__BB0_11;
	mov.b32 	%r598, 0;
	bra.uni 	$L__BB0_28;
$L__BB0_15:
	setp.lt.u32 	%p13, %r193, 8;
	mov.b32 	%r586, -1;
	mov.b32 	%r589, 0;
	mov.u32 	%r598, %r586;
	@%p13 bra 	$L__BB0_18;
	mov.b32 	%r586, -1;
	mov.b32 	%r581, 0;
$L__BB0_17:
	.pragma "nounroll";
	shl.b32 	%r211, %r581, 2;
	add.s32 	%r213, %r197, %r211;
	ld.shared.v4.u32 	{%r214, %r215, %r216, %r217}, [%r213];
	shr.u32 	%r218, %r214, 14;
	setp.gt.u32 	%p14, %r586, %r218;
	selp.b32 	%r219, %r581, %r598, %p14;
	min.u32 	%r220, %r586, %r218;
	add.s32 	%r221, %r581, 1;
	shr.u32 	%r222, %r215, 14;
	setp.gt.u32 	%p15, %r220, %r222;
	selp.b32 	%r223, %r221, %r219, %p15;
	min.u32 	%r224, %r220, %r222;
	add.s32 	%r225, %r581, 2;
	shr.u32 	%r226, %r216, 14;
	setp.gt.u32 	%p16, %r224, %r226;
	selp.b32 	%r227, %r225, %r223, %p16;
	min.u32 	%r228, %r224, %r226;
	add.s32 	%r229, %r581, 3;
	shr.u32 	%r230, %r217, 14;
	setp.gt.u32 	%p17, %r228, %r230;
	selp.b32 	%r231, %r229, %r227, %p17;
	min.u32 	%r232, %r228, %r230;
	add.s32 	%r233, %r581, 4;
	ld.shared.v4.u32 	{%r234, %r235, %r236, %r237}, [%r213+16];
	shr.u32 	%r238, %r234, 14;
	setp.gt.u32 	%p18, %r232, %r238;
	selp.b32 	%r239, %r233, %r231, %p18;
	min.u32 	%r240, %r232, %r238;
	add.s32 	%r241, %r581, 5;
	shr.u32 	%r242, %r235, 14;
	setp.gt.u32 	%p19, %r240, %r242;
	selp.b32 	%r243, %r241, %r239, %p19;
	min.u32 	%r244, %r240, %r242;
	add.s32 	%r245, %r581, 6;
	shr.u32 	%r246, %r236, 14;
	setp.gt.u32 	%p20, %r244, %r246;
	selp.b32 	%r247, %r245, %r243, %p20;
	min.u32 	%r248, %r244, %r246;
	add.s32 	%r249, %r581, 7;
	shr.u32 	%r250, %r237, 14;
	setp.gt.u32 	%p21, %r248, %r250;
	selp.b32 	%r598, %r249, %r247, %p21;
	min.u32 	%r586, %r248, %r250;
	add.s32 	%r581, %r581, 8;
	setp.ne.s32 	%p22, %r581, %r21;
	mov.u32 	%r589, %r21;
	@%p22 bra 	$L__BB0_17;
$L__BB0_18:
	setp.eq.s32 	%p23, %r18, 0;
	@%p23 bra 	$L__BB0_26;
	setp.lt.u32 	%p24, %r19, 3;
	@%p24 bra 	$L__BB0_21;
	shl.b32 	%r252, %r589, 2;
	add.s32 	%r254, %r197, %r252;
	ld.shared.u32 	%r255, [%r254];
	shr.u32 	%r256, %r255, 14;
	setp.gt.u32 	%p25, %r586, %r256;
	selp.b32 	%r257, %r589, %r598, %p25;
	min.u32 	%r258, %r586, %r256;
	add.s32 	%r259, %r589, 1;
	ld.shared.u32 	%r260, [%r254+4];
	shr.u32 	%r261, %r260, 14;
	setp.gt.u32 	%p26, %r258, %r261;
	selp.b32 	%r262, %r259, %r257, %p26;
	min.u32 	%r263, %r258, %r261;
	add.s32 	%r264, %r589, 2;
	ld.shared.u32 	%r265, [%r254+8];
	shr.u32 	%r266, %r265, 14;
	setp.gt.u32 	%p27, %r263, %r266;
	selp.b32 	%r267, %r264, %r262, %p27;
	min.u32 	%r268, %r263, %r266;
	add.s32 	%r269, %r589, 3;
	ld.shared.u32 	%r270, [%r254+12];
	shr.u32 	%r271, %r270, 14;
	setp.gt.u32 	%p28, %r268, %r271;
	selp.b32 	%r598, %r269, %r267, %p28;
	min.u32 	%r586, %r268, %r271;
	add.s32 	%r589, %r589, 4;
$L__BB0_21:
	setp.eq.s32 	%p29, %r20, 0;
	@%p29 bra 	$L__BB0_26;
	setp.eq.s32 	%p30, %r20, 1;
	@%p30 bra 	$L__BB0_24;
	shl.b32 	%r273, %r589, 2;
	add.s32 	%r275, %r197, %r273;
	ld.shared.u32 	%r276, [%r275];
	shr.u32 	%r277, %r276, 14;
	setp.gt.u32 	%p31, %r586, %r277;
	selp.b32 	%r278, %r589, %r598, %p31;
	min.u32 	%r279, %r586, %r277;
	add.s32 	%r280, %r589, 1;
	ld.shared.u32 	%r281, [%r275+4];
	shr.u32 	%r282, %r281, 14;
	setp.gt.u32 	%p32, %r279, %r282;
	selp.b32 	%r598, %r280, %r278, %p32;
	min.u32 	%r586, %r279, %r282;
	add.s32 	%r589, %r589, 2;
$L__BB0_24:
	setp.eq.s32 	%p33, %r22, 0;
	@%p33 bra 	$L__BB0_26;
	shl.b32 	%r283, %r589, 2;
	add.s32 	%r285, %r197, %r283;
	ld.shared.u32 	%r286, [%r285];
	shr.u32 	%r287, %r286, 14;
	setp.gt.u32 	%p34, %r586, %r287;
	selp.b32 	%r598, %r589, %r598, %p34;
$L__BB0_26:
	add.s32 	%r597, %r597, 1;
	st.global.u32 	[PAGEFAULT], %r597;
	shl.b32 	%r288, %r598, 5;
	and.b32  	%r289, %r26, 2147483616;
	shl.b32 	%r290, %r598, 2;
	add.s32 	%r599, %r197, %r290;
	ld.shared.u32 	%rd5, [%r599];
	shl.b64 	%rd6, %rd5, 4;
	and.b64  	%rd7, %rd6, 262112;
	mov.u32 	%r292, _ZZ8mykerneliE4data;
	add.s32 	%r293, %r292, %r288;
	ld.shared.u8 	%rs98, [%r293];
	add.s64 	%rd9, %rd16, %rd7;
	st.global.u8 	[%rd9], %rs98;
	cvt.u64.u32 	%rd10, %r289;
	add.s64 	%rd11, %rd16, %rd10;
	ld.global.u8 	%rs99, [%rd11];
	st.shared.u8 	[%r293], %rs99;
	ld.shared.u8 	%rs100, [%r293+1];
	st.global.u8 	[%rd9+1], %rs100;
	ld.global.u8 	%rs101, [%rd11+1];
	st.shared.u8 	[%r293+1], %rs101;
	ld.shared.u8 	%rs102, [%r293+2];
	st.global.u8 	[%rd9+2], %rs102;
	ld.global.u8 	%rs103, [%rd11+2];
	st.shared.u8 	[%r293+2], %rs103;
	ld.shared.u8 	%rs104, [%r293+3];
	st.global.u8 	[%rd9+3], %rs104;
	ld.global.u8 	%rs105, [%rd11+3];
	st.shared.u8 	[%r293+3], %rs105;
	ld.shared.u8 	%rs106, [%r293+4];
	st.global.u8 	[%rd9+4], %rs106;
	ld.global.u8 	%rs107, [%rd11+4];
	st.shared.u8 	[%r293+4], %rs107;
	ld.shared.u8 	%rs108, [%r293+5];
	st.global.u8 	[%rd9+5], %rs108;
	ld.global.u8 	%rs109, [%rd11+5];
	st.shared.u8 	[%r293+5], %rs109;
	ld.shared.u8 	%rs110, [%r293+6];
	st.global.u8 	[%rd9+6], %rs110;
	ld.global.u8 	%rs111, [%rd11+6];
	st.shared.u8 	[%r293+6], %rs111;
	ld.shared.u8 	%rs112, [%r293+7];
	st.global.u8 	[%rd9+7], %rs112;
	ld.global.u8 	%rs113, [%rd11+7];
	st.shared.u8 	[%r293+7], %rs113;
	ld.shared.u8 	%rs114, [%r293+8];
	st.global.u8 	[%rd9+8], %rs114;
	ld.global.u8 	%rs115, [%rd11+8];
	st.shared.u8 	[%r293+8], %rs115;
	ld.shared.u8 	%rs116, [%r293+9];
	st.global.u8 	[%rd9+9], %rs116;
	ld.global.u8 	%rs117, [%rd11+9];
	st.shared.u8 	[%r293+9], %rs117;
	ld.shared.u8 	%rs118, [%r293+10];
	st.global.u8 	[%rd9+10], %rs118;
	ld.global.u8 	%rs119, [%rd11+10];
	st.shared.u8 	[%r293+10], %rs119;
	ld.shared.u8 	%rs120, [%r293+11];
	st.global.u8 	[%rd9+11], %rs120;
	ld.global.u8 	%rs121, [%rd11+11];
	st.shared.u8 	[%r293+11], %rs121;
	ld.shared.u8 	%rs122, [%r293+12];
	st.global.u8 	[%rd9+12], %rs122;
	ld.global.u8 	%rs123, [%rd11+12];
	st.shared.u8 	[%r293+12], %rs123;
	ld.shared.u8 	%rs124, [%r293+13];
	st.global.u8 	[%rd9+13], %rs124;
	ld.global.u8 	%rs125, [%rd11+13];
	st.shared.u8 	[%r293+13], %rs125;
	ld.shared.u8 	%rs126, [%r293+14];
	st.global.u8 	[%rd9+14], %rs126;
	ld.global.u8 	%rs127, [%rd11+14];
	st.shared.u8 	[%r293+14], %rs127;
	ld.shared.u8 	%rs128, [%r293+15];
	st.global.u8 	[%rd9+15], %rs128;
	ld.global.u8 	%rs129, [%rd11+15];
	st.shared.u8 	[%r293+15], %rs129;
	ld.shared.u8 	%rs130, [%r293+16];
	st.global.u8 	[%rd9+16], %rs130;
	ld.global.u8 	%rs131, [%rd11+16];
	st.shared.u8 	[%r293+16], %rs131;
	ld.shared.u8 	%rs132, [%r293+17];
	st.global.u8 	[%rd9+17], %rs132;
	ld.global.u8 	%rs133, [%rd11+17];
	st.shared.u8 	[%r293+17], %rs133;
	ld.shared.u8 	%rs134, [%r293+18];
	st.global.u8 	[%rd9+18], %rs134;
	ld.global.u8 	%rs135, [%rd11+18];
	st.shared.u8 	[%r293+18], %rs135;
	ld.shared.u8 	%rs136, [%r293+19];
	st.global.u8 	[%rd9+19], %rs136;
	ld.global.u8 	%rs137, [%rd11+19];
	st.shared.u8 	[%r293+19], %rs137;
	ld.shared.u8 	%rs138, [%r293+20];
	st.global.u8 	[%rd9+20], %rs138;
	ld.global.u8 	%rs139, [%rd11+20];
	st.shared.u8 	[%r293+20], %rs139;
	ld.shared.u8 	%rs140, [%r293+21];
	st.global.u8 	[%rd9+21], %rs140;
	ld.global.u8 	%rs141, [%rd11+21];
	st.shared.u8 	[%r293+21], %rs141;
	ld.shared.u8 	%rs142, [%r293+22];
	st.global.u8 	[%rd9+22], %rs142;
	ld.global.u8 	%rs143, [%rd11+22];
	st.shared.u8 	[%r293+22], %rs143;
	ld.shared.u8 	%rs144, [%r293+23];
	st.global.u8 	[%rd9+23], %rs144;
	ld.global.u8 	%rs145, [%rd11+23];
	st.shared.u8 	[%r293+23], %rs145;
	ld.shared.u8 	%rs146, [%r293+24];
	st.global.u8 	[%rd9+24], %rs146;
	ld.global.u8 	%rs147, [%rd11+24];
	st.shared.u8 	[%r293+24], %rs147;
	ld.shared.u8 	%rs148, [%r293+25];
	st.global.u8 	[%rd9+25], %rs148;
	ld.global.u8 	%rs149, [%rd11+25];
	st.shared.u8 	[%r293+25], %rs149;
	ld.shared.u8 	%rs150, [%r293+26];
	st.global.u8 	[%rd9+26], %rs150;
	ld.global.u8 	%rs151, [%rd11+26];
	st.shared.u8 	[%r293+26], %rs151;
	ld.shared.u8 	%rs152, [%r293+27];
	st.global.u8 	[%rd9+27], %rs152;
	ld.global.u8 	%rs153, [%rd11+27];
	st.shared.u8 	[%r293+27], %rs153;
	ld.shared.u8 	%rs154, [%r293+28];
	st.global.u8 	[%rd9+28], %rs154;
	ld.global.u8 	%rs155, [%rd11+28];
	st.shared.u8 	[%r293+28], %rs155;
	ld.shared.u8 	%rs156, [%r293+29];
	st.global.u8 	[%rd9+29], %rs156;
	ld.global.u8 	%rs157, [%rd11+29];
	st.shared.u8 	[%r293+29], %rs157;
	ld.shared.u8 	%rs158, [%r293+30];
	st.global.u8 	[%rd9+30], %rs158;
	ld.global.u8 	%rs159, [%rd11+30];
	st.shared.u8 	[%r293+30], %rs159;
	ld.shared.u8 	%rs160, [%r293+31];
	st.global.u8 	[%rd9+31], %rs160;
	ld.global.u8 	%rs161, [%rd11+31];
	st.shared.u8 	[%r293+31], %rs161;
	bra.uni 	$L__BB0_30;
$L__BB0_27:
	add.s32 	%r598, %r598, 1;
	setp.eq.s32 	%p12, %r598, %r193;
	@%p12 bra 	$L__BB0_15;
$L__BB0_28:
	shl.b32 	%r202, %r598, 2;
	add.s32 	%r599, %r197, %r202;
	ld.shared.u32 	%r204, [%r599];
	and.b32  	%r205, %r204, 1;
	setp.eq.b32 	%p11, %r205, 1;
	@%p11 bra 	$L__BB0_27;
	add.s32 	%r597, %r597, 1;
	st.global.u32 	[PAGEFAULT], %r597;
$L__BB0_30:
	ld.param.u32 	%r564, [_Z8mykerneli_param_0];
	shl.b32 	%r294, %r27, 1;
	shl.b32 	%r295, %r600, 14;
	or.b32  	%r296, %r294, %r295;
	or.b32  	%r297, %r296, 1;
	st.shared.u32 	[%r599], %r297;
	shl.b32 	%r298, %r598, 5;
	and.b32  	%r299, %r578, 31;
	or.b32  	%r300, %r298, %r299;
	mov.u32 	%r301, _ZZ8mykerneliE4data;
	add.s32 	%r302, %r301, %r300;
	st.shared.u8 	[%r302], %rs1;
	add.s32 	%r578, %r578, 1;
	setp.eq.s32 	%p35, %r578, %r564;
	@%p35 bra 	$L__BB0_31;
	bra.uni 	$L__BB0_10;
$L__BB0_31:
	st.global.u32 	[CURRENTTIME], %r600;
$L__BB0_32:
	bar.sync 	0;
	add.s32 	%r571, %r571, 1;
	setp.ne.s32 	%p37, %r571, 4;
	@%p37 bra 	$L__BB0_4;
	ld.param.u32 	%r601, [_Z8mykerneli_param_0];
	add.s32 	%r71, %r601, -9;
$L__BB0_34:
	mov.u32 	%r72, %r601;
	add.s32 	%r601, %r72, -1;
	add.s32 	%r315, %r601, %r4;
	shr.u32 	%r74, %r315, 5;
	shr.u32 	%r316, %r315, 4;
	or.b32  	%r75, %r316, 1;
	and.b32  	%r317, %r315, -32;
	cvt.u64.u32 	%rd20, %r317;
	add.s64 	%rd1, %rd16, %rd20;
	mov.b32 	%r602, 0;
$L__BB0_35:
	setp.ne.s32 	%p38, %r1, %r602;
	@%p38 bra 	$L__BB0_62;
	ld.global.u32 	%r319, [CURRENTTIME];
	add.s32 	%r77, %r319, 1;
	st.global.u32 	[CURRENTTIME], %r77;
	ld.global.u32 	%r78, [PAGE_ENTRIES];
	setp.eq.s32 	%p39, %r78, 0;
	mov.b32 	%r620, -1;
	@%p39 bra 	$L__BB0_61;
	mov.b32 	%r603, 0;
$L__BB0_38:
	shl.b32 	%r321, %r603, 2;
	mov.u32 	%r322, pageTable;
	add.s32 	%r80, %r322, %r321;
	ld.shared.u32 	%r81, [%r80];
	and.b32  	%r323, %r81, 1;
	setp.eq.b32 	%p40, %r323, 1;
	not.pred 	%p41, %p40;
	@%p41 bra 	$L__BB0_46;
	shr.u32 	%r324, %r81, 1;
	and.b32  	%r325, %r324, 8191;
	setp.ne.s32 	%p42, %r74, %r325;
	@%p42 bra 	$L__BB0_46;
	shl.b32 	%r326, %r77, 14;
	or.b32  	%r327, %r326, %r75;
	st.shared.u32 	[%r80], %r327;
	bra.uni 	$L__BB0_62;
$L__BB0_41:
	setp.gt.s32 	%p70, %r72, %r71;
	@%p70 bra 	$L__BB0_34;
	mov.b32 	%r621, 0;
	mov.u64 	%rd43, results;
$L__BB0_43:
	ld.param.u32 	%r567, [_Z8mykerneli_param_0];
	setp.lt.s32 	%p71, %r567, 1;
	setp.ne.s32 	%p72, %r1, %r621;
	or.pred  	%p73, %p72, %p71;
	@%p73 bra 	$L__BB0_89;
	ld.global.u32 	%r431, [PAGE_ENTRIES];
	setp.ne.s32 	%p74, %r431, 0;
	ld.global.u32 	%r651, [CURRENTTIME];
	ld.global.u32 	%r649, [PAGEFAULT];
	@%p74 bra 	$L__BB0_65;
	ld.shared.u32 	%r622, [pageTable+-4];
	ld.shared.u8 	%rs388, [_ZZ8mykerneliE4data+-32];
	ld.shared.u8 	%rs387, [_ZZ8mykerneliE4data+-31];
	ld.shared.u8 	%rs386, [_ZZ8mykerneliE4data+-30];
	ld.shared.u8 	%rs385, [_ZZ8mykerneliE4data+-29];
	ld.shared.u8 	%rs384, [_ZZ8mykerneliE4data+-28];
	ld.shared.u8 	%rs383, [_ZZ8mykerneliE4data+-27];
	ld.shared.u8 	%rs382, [_ZZ8mykerneliE4data+-26];
	ld.shared.u8 	%rs381, [_ZZ8mykerneliE4data+-25];
	ld.shared.u8 	%rs380, [_ZZ8mykerneliE4data+-24];
	ld.shared.u8 	%rs379, [_ZZ8mykerneliE4data+-23];
	ld.shared.u8 	%rs378, [_ZZ8mykerneliE4data+-22];
	ld.shared.u8 	%rs377, [_ZZ8mykerneliE4data+-21];
	ld.shared.u8 	%rs376, [_ZZ8mykerneliE4data+-20];
	ld.shared.u8 	%rs375, [_ZZ8mykerneliE4data+-19];
	ld.shared.u8 	%rs374, [_ZZ8mykerneliE4data+-18];
	ld.shared.u8 	%rs373, [_ZZ8mykerneliE4data+-17];
	ld.shared.u8 	%rs372, [_ZZ8mykerneliE4data+-16];
	ld.shared.u8 	%rs371, [_ZZ8mykerneliE4data+-15];
	ld.shared.u8 	%rs370, [_ZZ8mykerneliE4data+-14];
	ld.shared.u8 	%rs369, [_ZZ8mykerneliE4data+-13];
	ld.shared.u8 	%rs368, [_ZZ8mykerneliE4data+-12];
	ld.shared.u8 	%rs367, [_ZZ8mykerneliE4data+-11];
	ld.shared.u8 	%rs366, [_ZZ8mykerneliE4data+-10];
	ld.shared.u8 	%rs365, [_ZZ8mykerneliE4data+-9];
	ld.shared.u8 	%rs364, [_ZZ8mykerneliE4data+-8];
	ld.shared.u8 	%rs363, [_ZZ8mykerneliE4data+-7];
	ld.shared.u8 	%rs362, [_ZZ8mykerneliE4data+-6];
	ld.shared.u8 	%rs361, [_ZZ8mykerneliE4data+-5];
	ld.shared.u8 	%rs360, [_ZZ8mykerneliE4data+-4];
	ld.shared.u8 	%rs359, [_ZZ8mykerneliE4data+-3];
	ld.shared.u8 	%rs358, [_ZZ8mykerneliE4data+-2];
	mov.b32 	%r625, 0;
	ld.shared.u8 	%rs357, [_ZZ8mykerneliE4data+-1];
	bra.uni 	$L__BB0_63;
$L__BB0_46:
	add.s32 	%r603, %r603, 1;
	setp.ne.s32 	%p43, %r603, %r78;
	@%p43 bra 	$L__BB0_38;
	mov.b32 	%r604, 0;
$L__BB0_48:
	shl.b32 	%r329, %r604, 2;
	add.s32 	%r87, %r322, %r329;
	ld.shared.u32 	%r331, [%r87];
	and.b32  	%r332, %r331, 1;
	setp.eq.b32 	%p44, %r332, 1;
	@%p44 bra 	$L__BB0_49;
	bra.uni 	$L__BB0_91;
$L__BB0_49:
	add.s32 	%r604, %r604, 1;
	setp.ne.s32 	%p45, %r604, %r78;
	@%p45 bra 	$L__BB0_48;
	and.b32  	%r84, %r78, 7;
	setp.lt.u32 	%p46, %r78, 8;
	mov.b32 	%r610, -1;
	mov.b32 	%r609, 0;
	mov.u32 	%r620, %r610;
	@%p46 bra 	$L__BB0_53;
	and.b32  	%r609, %r78, -8;
	mov.b32 	%r610, -1;
	mov.b32 	%r605, 0;
$L__BB0_52:
	.pragma "nounroll";
	shl.b32 	%r338, %r605, 2;
	add.s32 	%r340, %r322, %r338;
	ld.shared.v4.u32 	{%r341, %r342, %r343, %r344}, [%r340];
	shr.u32 	%r345, %r341, 14;
	setp.gt.u32 	%p47, %r610, %r345;
	selp.b32 	%r346, %r605, %r620, %p47;
	min.u32 	%r347, %r610, %r345;
	add.s32 	%r348, %r605, 1;
	shr.u32 	%r349, %r342, 14;
	setp.gt.u32 	%p48, %r347, %r349;
	selp.b32 	%r350, %r348, %r346, %p48;
	min.u32 	%r351, %r347, %r349;
	add.s32 	%r352, %r605, 2;
	shr.u32 	%r353, %r343, 14;
	setp.gt.u32 	%p49, %r351, %r353;
	selp.b32 	%r354, %r352, %r350, %p49;
	min.u32 	%r355, %r351, %r353;
	add.s32 	%r356, %r605, 3;
	shr.u32 	%r357, %r344, 14;
	setp.gt.u32 	%p50, %r355, %r357;
	selp.b32 	%r358, %r356, %r354, %p50;
	min.u32 	%r359, %r355, %r357;
	add.s32 	%r360, %r605, 4;
	ld.shared.v4.u32 	{%r361, %r362, %r363, %r364}, [%r340+16];
	shr.u32 	%r365, %r361, 14;
	setp.gt.u32 	%p51, %r359, %r365;
	selp.b32 	%r366, %r360, %r358, %p51;
	min.u32 	%r367, %r359, %r365;
	add.s32 	%r368, %r605, 5;
	shr.u32 	%r369, %r362, 14;
	setp.gt.u32 	%p52, %r367, %r369;
	selp.b32 	%r370, %r368, %r366, %p52;
	min.u32 	%r371, %r367, %r369;
	add.s32 	%r372, %r605, 6;
	shr.u32 	%r373, %r363, 14;
	setp.gt.u32 	%p53, %r371, %r373;
	selp.b32 	%r374, %r372, %r370, %p53;
	min.u32 	%r375, %r371, %r373;
	add.s32 	%r376, %r605, 7;
	shr.u32 	%r377, %r364, 14;
	setp.gt.u32 	%p54, %r375, %r377;
	selp.b32 	%r620, %r376, %r374, %p54;
	min.u32 	%r610, %r375, %r377;
	add.s32 	%r605, %r605, 8;
	setp.ne.s32 	%p55, %r605, %r609;
	@%p55 bra 	$L__BB0_52;
$L__BB0_53:
	setp.eq.s32 	%p56, %r84, 0;
	@%p56 bra 	$L__BB0_61;
	and.b32  	%r98, %r78, 3;
	setp.lt.u32 	%p57, %r84, 4;
	@%p57 bra 	$L__BB0_56;
	shl.b32 	%r379, %r609, 2;
	add.s32 	%r381, %r322, %r379;
	ld.shared.u32 	%r382, [%r381];
	shr.u32 	%r383, %r382, 14;
	setp.gt.u32 	%p58, %r610, %r383;
	selp.b32 	%r384, %r609, %r620, %p58;
	min.u32 	%r385, %r610, %r383;
	add.s32 	%r386, %r609, 1;
	ld.shared.u32 	%r387, [%r381+4];
	shr.u32 	%r388, %r387, 14;
	setp.gt.u32 	%p59, %r385, %r388;
	selp.b32 	%r389, %r386, %r384, %p59;
	min.u32 	%r390, %r385, %r388;
	add.s32 	%r391, %r609, 2;
	ld.shared.u32 	%r392, [%r381+8];
	shr.u32 	%r393, %r392, 14;
	setp.gt.u32 	%p60, %r390, %r393;
	selp.b32 	%r394, %r391, %r389, %p60;
	min.u32 	%r395, %r390, %r393;
	add.s32 	%r396, %r609, 3;
	ld.shared.u32 	%r397, [%r381+12];
	shr.u32 	%r398, %r397, 14;
	setp.gt.u32 	%p61, %r395, %r398;
	selp.b32 	%r620, %r396, %r394, %p61;
	min.u32 	%r610, %r395, %r398;
	add.s32 	%r609, %r609, 4;
$L__BB0_56:
	setp.eq.s32 	%p62, %r98, 0;
	@%p62 bra 	$L__BB0_61;
	setp.eq.s32 	%p63, %r98, 1;
	@%p63 bra 	$L__BB0_59;
	shl.b32 	%r400, %r609, 2;
	add.s32 	%r402, %r322, %r400;
	ld.shared.u32 	%r403, [%r402];
	shr.u32 	%r404, %r403, 14;
	setp.gt.u32 	%p64, %r610, %r404;
	selp.b32 	%r405, %r609, %r620, %p64;
	min.u32 	%r406, %r610, %r404;
	add.s32 	%r407, %r609, 1;
	ld.shared.u32 	%r408, [%r402+4];
	shr.u32 	%r409, %r408, 14;
	setp.gt.u32 	%p65, %r406, %r409;
	selp.b32 	%r620, %r407, %r405, %p65;
	min.u32 	%r610, %r406, %r409;
	add.s32 	%r609, %r609, 2;
$L__BB0_59:
	and.b32  	%r410, %r78, 1;
	setp.eq.b32 	%p66, %r410, 1;
	not.pred 	%p67, %p66;
	@%p67 bra 	$L__BB0_61;
	shl.b32 	%r411, %r609, 2;
	add.s32 	%r413, %r322, %r411;
	ld.shared.u32 	%r414, [%r413];
	shr.u32 	%r415, %r414, 14;
	setp.gt.u32 	%p68, %r610, %r415;
	selp.b32 	%r620, %r609, %r620, %p68;
$L__BB0_61:
	ld.global.u32 	%r420, [PAGEFAULT];
	add.s32 	%r421, %r420, 1;
	st.global.u32 	[PAGEFAULT], %r421;
	shl.b32 	%r422, %r620, 5;
	shl.b32 	%r423, %r620, 2;
	mov.u32 	%r424, pageTable;
	add.s32 	%r425, %r424, %r423;
	ld.shared.u32 	%rd22, [%r425];
	shl.b64 	%rd23, %rd22, 4;
	and.b64  	%rd24, %rd23, 262112;
	mov.u32 	%r426, _ZZ8mykerneliE4data;
	add.s32 	%r427, %r426, %r422;
	ld.shared.u8 	%rs227, [%r427];
	add.s64 	%rd26, %rd16, %rd24;
	st.global.u8 	[%rd26], %rs227;
	ld.global.u8 	%rs228, [%rd1];
	st.shared.u8 	[%r427], %rs228;
	ld.shared.u8 	%rs229, [%r427+1];
	st.global.u8 	[%rd26+1], %rs229;
	ld.global.u8 	%rs230, [%rd1+1];
	st.shared.u8 	[%r427+1], %rs230;
	ld.shared.u8 	%rs231, [%r427+2];
	st.global.u8 	[%rd26+2], %rs231;
	ld.global.u8 	%rs232, [%rd1+2];
	st.shared.u8 	[%r427+2], %rs232;
	ld.shared.u8 	%rs233, [%r427+3];
	st.global.u8 	[%rd26+3], %rs233;
	ld.global.u8 	%rs234, [%rd1+3];
	st.shared.u8 	[%r427+3], %rs234;
	ld.shared.u8 	%rs235, [%r427+4];
	st.global.u8 	[%rd26+4], %rs235;
	ld.global.u8 	%rs236, [%rd1+4];
	st.shared.u8 	[%r427+4], %rs236;
	ld.shared.u8 	%rs237, [%r427+5];
	st.global.u8 	[%rd26+5], %rs237;
	ld.global.u8 	%rs238, [%rd1+5];
	st.shared.u8 	[%r427+5], %rs238;
	ld.shared.u8 	%rs239, [%r427+6];
	st.global.u8 	[%rd26+6], %rs239;
	ld.global.u8 	%rs240, [%rd1+6];
	st.shared.u8 	[%r427+6], %rs240;
	ld.shared.u8 	%rs241, [%r427+7];
	st.global.u8 	[%rd26+7], %rs241;
	ld.global.u8 	%rs242, [%rd1+7];
	st.shared.u8 	[%r427+7], %rs242;
	ld.shared.u8 	%rs243, [%r427+8];
	st.global.u8 	[%rd26+8], %rs243;
	ld.global.u8 	%rs244, [%rd1+8];
	st.shared.u8 	[%r427+8], %rs244;
	ld.shared.u8 	%rs245, [%r427+9];
	st.global.u8 	[%rd26+9], %rs245;
	ld.global.u8 	%rs246, [%rd1+9];
	st.shared.u8 	[%r427+9], %rs246;
	ld.shared.u8 	%rs247, [%r427+10];
	st.global.u8 	[%rd26+10], %rs247;
	ld.global.u8 	%rs248, [%rd1+10];
	st.shared.u8 	[%r427+10], %rs248;
	ld.shared.u8 	%rs249, [%r427+11];
	st.global.u8 	[%rd26+11], %rs249;
	ld.global.u8 	%rs250, [%rd1+11];
	st.shared.u8 	[%r427+11], %rs250;
	ld.shared.u8 	%rs251, [%r427+12];
	st.global.u8 	[%rd26+12], %rs251;
	ld.global.u8 	%rs252, [%rd1+12];
	st.shared.u8 	[%r427+12], %rs252;
	ld.shared.u8 	%rs253, [%r427+13];
	st.global.u8 	[%rd26+13], %rs253;
	ld.global.u8 	%rs254, [%rd1+13];
	st.shared.u8 	[%r427+13], %rs254;
	ld.shared.u8 	%rs255, [%r427+14];
	st.global.u8 	[%rd26+14], %rs255;
	ld.global.u8 	%rs256, [%rd1+14];
	st.shared.u8 	[%r427+14], %rs256;
	ld.shared.u8 	%rs257, [%r427+15];
	st.global.u8 	[%rd26+15], %rs257;
	ld.global.u8 	%rs258, [%rd1+15];
	st.shared.u8 	[%r427+15], %rs258;
	ld.shared.u8 	%rs259, [%r427+16];
	st.global.u8 	[%rd26+16], %rs259;
	ld.global.u8 	%rs260, [%rd1+16];
	st.shared.u8 	[%r427+16], %rs260;
	ld.shared.u8 	%rs261, [%r427+17];
	st.global.u8 	[%rd26+17], %rs261;
	ld.global.u8 	%rs262, [%rd1+17];
	st.shared.u8 	[%r427+17], %rs262;
	ld.shared.u8 	%rs263, [%r427+18];
	st.global.u8 	[%rd26+18], %rs263;
	ld.global.u8 	%rs264, [%rd1+18];
	st.shared.u8 	[%r427+18], %rs264;
	ld.shared.u8 	%rs265, [%r427+19];
	st.global.u8 	[%rd26+19], %rs265;
	ld.global.u8 	%rs266, [%rd1+19];
	st.shared.u8 	[%r427+19], %rs266;
	ld.shared.u8 	%rs267, [%r427+20];
	st.global.u8 	[%rd26+20], %rs267;
	ld.global.u8 	%rs268, [%rd1+20];
	st.shared.u8 	[%r427+20], %rs268;
	ld.shared.u8 	%rs269, [%r427+21];
	st.global.u8 	[%rd26+21], %rs269;
	ld.global.u8 	%rs270, [%rd1+21];
	st.shared.u8 	[%r427+21], %rs270;
	ld.shared.u8 	%rs271, [%r427+22];
	st.global.u8 	[%rd26+22], %rs271;
	ld.global.u8 	%rs272, [%rd1+22];
	st.shared.u8 	[%r427+22], %rs272;
	ld.shared.u8 	%rs273, [%r427+23];
	st.global.u8 	[%rd26+23], %rs273;
	ld.global.u8 	%rs274, [%rd1+23];
	st.shared.u8 	[%r427+23], %rs274;
	ld.shared.u8 	%rs275, [%r427+24];
	st.global.u8 	[%rd26+24], %rs275;
	ld.global.u8 	%rs276, [%rd1+24];
	st.shared.u8 	[%r427+24], %rs276;
	ld.shared.u8 	%rs277, [%r427+25];
	st.global.u8 	[%rd26+25], %rs277;
	ld.global.u8 	%rs278, [%rd1+25];
	st.shared.u8 	[%r427+25], %rs278;
	ld.shared.u8 	%rs279, [%r427+26];
	st.global.u8 	[%rd26+26], %rs279;
	ld.global.u8 	%rs280, [%rd1+26];
	st.shared.u8 	[%r427+26], %rs280;
	ld.shared.u8 	%rs281, [%r427+27];
	st.global.u8 	[%rd26+27], %rs281;
	ld.global.u8 	%rs282, [%rd1+27];
	st.shared.u8 	[%r427+27], %rs282;
	ld.shared.u8 	%rs283, [%r427+28];
	st.global.u8 	[%rd26+28], %rs283;
	ld.global.u8 	%rs284, [%rd1+28];
	st.shared.u8 	[%r427+28], %rs284;
	ld.shared.u8 	%rs285, [%r427+29];
	st.global.u8 	[%rd26+29], %rs285;
	ld.global.u8 	%rs286, [%rd1+29];
	st.shared.u8 	[%r427+29], %rs286;
	ld.shared.u8 	%rs287, [%r427+30];
	st.global.u8 	[%rd26+30], %rs287;
	ld.global.u8 	%rs288, [%rd1+30];
	st.shared.u8 	[%r427+30], %rs288;
	ld.shared.u8 	%rs289, [%r427+31];
	st.global.u8 	[%rd26+31], %rs289;
	ld.global.u8 	%rs290, [%rd1+31];
	st.shared.u8 	[%r427+31], %rs290;
	shl.b32 	%r428, %r77, 14;
	or.b32  	%r429, %r428, %r75;
	st.shared.u32 	[%r425], %r429;
$L__BB0_62:
	bar.sync 	0;
	add.s32 	%r602, %r602, 1;
	setp.eq.s32 	%p69, %r602, 4;
	@%p69 bra 	$L__BB0_41;
	bra.uni 	$L__BB0_35;
$L__BB0_63:
	ld.param.u32 	%r569, [_Z8mykerneli_param_0];
	mov.u32 	%r551, %tid.x;
	shl.b32 	%r552, %r551, 15;
	add.s32 	%r553, %r625, %r552;
	and.b32  	%r554, %r625, 31;
	add.s32 	%r651, %r651, 1;
	add.s32 	%r649, %r649, 1;
	and.b32  	%r555, %r553, 2147483616;
	shl.b32 	%r556, %r622, 4;
	and.b32  	%r557, %r556, 262112;
	cvt.u64.u32 	%rd37, %r557;
	add.s64 	%rd39, %rd16, %rd37;
	st.global.u8 	[%rd39], %rs388;
	cvt.u64.u32 	%rd40, %r555;
	add.s64 	%rd41, %rd16, %rd40;
	ld.global.u8 	%rs388, [%rd41];
	st.shared.u8 	[_ZZ8mykerneliE4data+-32], %rs388;
	mov.u32 	%r558, _ZZ8mykerneliE4data;
	st.global.u8 	[%rd39+1], %rs387;
	ld.global.u8 	%rs387, [%rd41+1];
	st.shared.u8 	[_ZZ8mykerneliE4data+-31], %rs387;
	st.global.u8 	[%rd39+2], %rs386;
	ld.global.u8 	%rs386, [%rd41+2];
	st.shared.u8 	[_ZZ8mykerneliE4data+-30], %rs386;
	st.global.u8 	[%rd39+3], %rs385;
	ld.global.u8 	%rs385, [%rd41+3];
	st.shared.u8 	[_ZZ8mykerneliE4data+-29], %rs385;
	st.global.u8 	[%rd39+4], %rs384;
	ld.global.u8 	%rs384, [%rd41+4];
	st.shared.u8 	[_ZZ8mykerneliE4data+-28], %rs384;
	st.global.u8 	[%rd39+5], %rs383;
	ld.global.u8 	%rs383, [%rd41+5];
	st.shared.u8 	[_ZZ8mykerneliE4data+-27], %rs383;
	st.global.u8 	[%rd39+6], %rs382;
	ld.global.u8 	%rs382, [%rd41+6];
	st.shared.u8 	[_ZZ8mykerneliE4data+-26], %rs382;
	st.global.u8 	[%rd39+7], %rs381;
	ld.global.u8 	%rs381, [%rd41+7];
	st.shared.u8 	[_ZZ8mykerneliE4data+-25], %rs381;
	st.global.u8 	[%rd39+8], %rs380;
	ld.global.u8 	%rs380, [%rd41+8];
	st.shared.u8 	[_ZZ8mykerneliE4data+-24], %rs380;
	st.global.u8 	[%rd39+9], %rs379;
	ld.global.u8 	%rs379, [%rd41+9];
	st.shared.u8 	[_ZZ8mykerneliE4data+-23], %rs379;
	st.global.u8 	[%rd39+10], %rs378;
	ld.global.u8 	%rs378, [%rd41+10];
	st.shared.u8 	[_ZZ8mykerneliE4data+-22], %rs378;
	st.global.u8 	[%rd39+11], %rs377;
	ld.global.u8 	%rs377, [%rd41+11];
	st.shared.u8 	[_ZZ8mykerneliE4data+-21], %rs377;
	st.global.u8 	[%rd39+12], %rs376;
	ld.global.u8 	%rs376, [%rd41+12];
	st.shared.u8 	[_ZZ8mykerneliE4data+-20], %rs376;
	st.global.u8 	[%rd39+13], %rs375;
	ld.global.u8 	%rs375, [%rd41+13];
	st.shared.u8 	[_ZZ8mykerneliE4data+-19], %rs375;
	st.global.u8 	[%rd39+14], %rs374;
	ld.global.u8 	%rs374, [%rd41+14];
	st.shared.u8 	[_ZZ8mykerneliE4data+-18], %rs374;
	st.global.u8 	[%rd39+15], %rs373;
	ld.global.u8 	%rs373, [%rd41+15];
	st.shared.u8 	[_ZZ8mykerneliE4data+-17], %rs373;
	st.global.u8 	[%rd39+16], %rs372;
	ld.global.u8 	%rs372, [%rd41+16];
	st.shared.u8 	[_ZZ8mykerneliE4data+-16], %rs372;
	st.global.u8 	[%rd39+17], %rs371;
	ld.global.u8 	%rs371, [%rd41+17];
	st.shared.u8 	[_ZZ8mykerneliE4data+-15], %rs371;
	st.global.u8 	[%rd39+18], %rs370;
	ld.global.u8 	%rs370, [%rd41+18];
	st.shared.u8 	[_ZZ8mykerneliE4data+-14], %rs370;
	st.global.u8 	[%rd39+19], %rs369;
	ld.global.u8 	%rs369, [%rd41+19];
	st.shared.u8 	[_ZZ8mykerneliE4data+-13], %rs369;
	st.global.u8 	[%rd39+20], %rs368;
	ld.global.u8 	%rs368, [%rd41+20];
	st.shared.u8 	[_ZZ8mykerneliE4data+-12], %rs368;
	st.global.u8 	[%rd39+21], %rs367;
	ld.global.u8 	%rs367, [%rd41+21];
	st.shared.u8 	[_ZZ8mykerneliE4data+-11], %rs367;
	st.global.u8 	[%rd39+22], %rs366;
	ld.global.u8 	%rs366, [%rd41+22];
	st.shared.u8 	[_ZZ8mykerneliE4data+-10], %rs366;
	st.global.u8 	[%rd39+23], %rs365;
	ld.global.u8 	%rs365, [%rd41+23];
	st.shared.u8 	[_ZZ8mykerneliE4data+-9], %rs365;
	st.global.u8 	[%rd39+24], %rs364;
	ld.global.u8 	%rs364, [%rd41+24];
	st.shared.u8 	[_ZZ8mykerneliE4data+-8], %rs364;
	st.global.u8 	[%rd39+25], %rs363;
	ld.global.u8 	%rs363, [%rd41+25];
	st.shared.u8 	[_ZZ8mykerneliE4data+-7], %rs363;
	st.global.u8 	[%rd39+26], %rs362;
	ld.global.u8 	%rs362, [%rd41+26];
	st.shared.u8 	[_ZZ8mykerneliE4data+-6], %rs362;
	st.global.u8 	[%rd39+27], %rs361;
	ld.global.u8 	%rs361, [%rd41+27];
	st.shared.u8 	[_ZZ8mykerneliE4data+-5], %rs361;
	st.global.u8 	[%rd39+28], %rs360;
	ld.global.u8 	%rs360, [%rd41+28];
	st.shared.u8 	[_ZZ8mykerneliE4data+-4], %rs360;
	st.global.u8 	[%rd39+29], %rs359;
	ld.global.u8 	%rs359, [%rd41+29];
	st.shared.u8 	[_ZZ8mykerneliE4data+-3], %rs359;
	st.global.u8 	[%rd39+30], %rs358;
	ld.global.u8 	%rs358, [%rd41+30];
	st.shared.u8 	[_ZZ8mykerneliE4data+-2], %rs358;
	st.global.u8 	[%rd39+31], %rs357;
	ld.global.u8 	%rs357, [%rd41+31];
	st.shared.u8 	[_ZZ8mykerneliE4data+-1], %rs357;
	shl.b32 	%r559, %r651, 14;
	shr.u32 	%r560, %r553, 4;
	or.b32  	%r561, %r560, %r559;
	or.b32  	%r622, %r561, 1;
	add.s32 	%r562, %r558, %r554;
	ld.shared.u8 	%rs356, [%r562+-32];
	cvt.u64.u32 	%rd42, %r553;
	add.s64 	%rd44, %rd43, %rd42;
	st.global.u8 	[%rd44], %rs356;
	add.s32 	%r625, %r625, 1;
	setp.eq.s32 	%p104, %r625, %r569;
	@%p104 bra 	$L__BB0_64;
	bra.uni 	$L__BB0_63;
$L__BB0_64:
	st.global.u32 	[PAGEFAULT], %r649;
	st.shared.u32 	[pageTable+-4], %r622;
	bra.uni 	$L__BB0_88;
$L__BB0_65:
	and.b32  	%r130, %r431, 7;
	add.s32 	%r131, %r130, -1;
	and.b32  	%r132, %r431, 3;
	and.b32  	%r133, %r431, -8;
	and.b32  	%r134, %r431, 1;
	neg.s32 	%r135, %r431;
	mov.b32 	%r628, 0;
$L__BB0_66:
	shl.b32 	%r435, %r1, 15;
	add.s32 	%r139, %r628, %r435;
	shr.u32 	%r140, %r139, 5;
	add.s32 	%r651, %r651, 1;
	mov.b32 	%r648, 0;
	mov.u32 	%r629, pageTable;
	mov.u32 	%r630, %r135;
$L__BB0_67:
	ld.shared.u32 	%r145, [%r629];
	and.b32  	%r436, %r145, 1;
	setp.eq.b32 	%p75, %r436, 1;
	not.pred 	%p76, %p75;
	@%p76 bra 	$L__BB0_70;
	shr.u32 	%r437, %r145, 1;
	and.b32  	%r438, %r437, 8191;
	setp.ne.s32 	%p77, %r140, %r438;
	@%p77 bra 	$L__BB0_70;
	shl.b32 	%r439, %r651, 14;
	shl.b32 	%r440, %r140, 1;
	or.b32  	%r441, %r440, %r439;
	or.b32  	%r442, %r441, 1;
	st.shared.u32 	[%r629], %r442;
	bra.uni 	$L__BB0_87;
$L__BB0_70:
	add.s32 	%r648, %r648, 1;
	add.s32 	%r630, %r630, 1;
	setp.ne.s32 	%p78, %r630, 0;
	add.s32 	%r629, %r629, 4;
	@%p78 bra 	$L__BB0_67;
	mov.b32 	%r648, 0;
	bra.uni 	$L__BB0_85;
$L__BB0_72:
	setp.lt.u32 	%p81, %r431, 8;
	mov.b32 	%r638, -1;
	mov.b32 	%r641, 0;
	mov.u32 	%r648, %r638;
	@%p81 bra 	$L__BB0_75;
	mov.b32 	%r638, -1;
	mov.b32 	%r633, 0;
$L__BB0_74:
	.pragma "nounroll";
	shl.b32 	%r453, %r633, 2;
	add.s32 	%r455, %r445, %r453;
	ld.shared.v4.u32 	{%r456, %r457, %r458, %r459}, [%r455];
	shr.u32 	%r460, %r456, 14;
	setp.gt.u32 	%p82, %r638, %r460;
	selp.b32 	%r461, %r633, %r648, %p82;
	min.u32 	%r462, %r638, %r460;
	add.s32 	%r463, %r633, 1;
	shr.u32 	%r464, %r457, 14;
	setp.gt.u32 	%p83, %r462, %r464;
	selp.b32 	%r465, %r463, %r461, %p83;
	min.u32 	%r466, %r462, %r464;
	add.s32 	%r467, %r633, 2;
	shr.u32 	%r468, %r458, 14;
	setp.gt.u32 	%p84, %r466, %r468;
	selp.b32 	%r469, %r467, %r465, %p84;
	min.u32 	%r470, %r466, %r468;
	add.s32 	%r471, %r633, 3;
	shr.u32 	%r472, %r459, 14;
	setp.gt.u32 	%p85, %r470, %r472;
	selp.b32 	%r473, %r471, %r469, %p85;
	min.u32 	%r474, %r470, %r472;
	add.s32 	%r475, %r633, 4;
	ld.shared.v4.u32 	{%r476, %r477, %r478, %r479}, [%r455+16];
	shr.u32 	%r480, %r476, 14;
	setp.gt.u32 	%p86, %r474, %r480;
	selp.b32 	%r481, %r475, %r473, %p86;
	min.u32 	%r482, %r474, %r480;
	add.s32 	%r483, %r633, 5;
	shr.u32 	%r484, %r477, 14;
	setp.gt.u32 	%p87, %r482, %r484;
	selp.b32 	%r485, %r483, %r481, %p87;
	min.u32 	%r486, %r482, %r484;
	add.s32 	%r487, %r633, 6;
	shr.u32 	%r488, %r478, 14;
	setp.gt.u32 	%p88, %r486, %r488;
	selp.b32 	%r489, %r487, %r485, %p88;
	min.u32 	%r490, %r486, %r488;
	add.s32 	%r491, %r633, 7;
	shr.u32 	%r492, %r479, 14;
	setp.gt.u32 	%p89, %r490, %r492;
	selp.b32 	%r648, %r491, %r489, %p89;
	min.u32 	%r638, %r490, %r492;
	add.s32 	%r633, %r633, 8;
	setp.ne.s32 	%p90, %r633, %r133;
	mov.u32 	%r641, %r133;
	@%p90 bra 	$L__BB0_74;
$L__BB0_75:
	setp.eq.s32 	%p91, %r130, 0;
	@%p91 bra 	$L__BB0_83;
	setp.lt.u32 	%p92, %r131, 3;
	@%p92 bra 	$L__BB0_78;
	shl.b32 	%r494, %r641, 2;
	add.s32 	%r496, %r445, %r494;
	ld.shared.u32 	%r497, [%r496];
	shr.u32 	%r498, %r497, 14;
	setp.gt.u32 	%p93, %r638, %r498;
	selp.b32 	%r499, %r641, %r648, %p93;
	min.u32 	%r500, %r638, %r498;
	add.s32 	%r501, %r641, 1;
	ld.shared.u32 	%r502, [%r496+4];
	shr.u32 	%r503, %r502, 14;
	setp.gt.u32 	%p94, %r500, %r503;
	selp.b32 	%r504, %r501, %r499, %p94;
	min.u32 	%r505, %r500, %r503;
	add.s32 	%r506, %r641, 2;
	ld.shared.u32 	%r507, [%r496+8];
	shr.u32 	%r508, %r507, 14;
	setp.gt.u32 	%p95, %r505, %r508;
	selp.b32 	%r509, %r506, %r504, %p95;
	min.u32 	%r510, %r505, %r508;
	add.s32 	%r511, %r641, 3;
	ld.shared.u32 	%r512, [%r496+12];
	shr.u32 	%r513, %r512, 14;
	setp.gt.u32 	%p96, %r510, %r513;
	selp.b32 	%r648, %r511, %r509, %p96;
	min.u32 	%r638, %r510, %r513;
	add.s32 	%r641, %r641, 4;
$L__BB0_78:
	setp.eq.s32 	%p97, %r132, 0;
	@%p97 bra 	$L__BB0_83;
	setp.eq.s32 	%p98, %r132, 1;
	@%p98 bra 	$L__BB0_81;
	shl.b32 	%r515, %r641, 2;
	add.s32 	%r517, %r445, %r515;
	ld.shared.u32 	%r518, [%r517];
	shr.u32 	%r519, %r518, 14;
	setp.gt.u32 	%p99, %r638, %r519;
	selp.b32 	%r520, %r641, %r648, %p99;
	min.u32 	%r521, %r638, %r519;
	add.s32 	%r522, %r641, 1;
	ld.shared.u32 	%r523, [%r517+4];
	shr.u32 	%r524, %r523, 14;
	setp.gt.u32 	%p100, %r521, %r524;
	selp.b32 	%r648, %r522, %r520, %p100;
	min.u32 	%r638, %r521, %r524;
	add.s32 	%r641, %r641, 2;
$L__BB0_81:
	setp.eq.s32 	%p101, %r134, 0;
	@%p101 bra 	$L__BB0_83;
	shl.b32 	%r525, %r641, 2;
	add.s32 	%r527, %r445, %r525;
	ld.shared.u32 	%r528, [%r527];
	shr.u32 	%r529, %r528, 14;
	setp.gt.u32 	%p102, %r638, %r529;
	selp.b32 	%r648, %r641, %r648, %p102;
$L__BB0_83:
	add.s32 	%r649, %r649, 1;
	st.global.u32 	[PAGEFAULT], %r649;
	shl.b32 	%r530, %r648, 5;
	and.b32  	%r531, %r139, 2147483616;
	shl.b32 	%r532, %r648, 2;
	add.s32 	%r534, %r445, %r532;
	ld.shared.u32 	%rd27, [%r534];
	shl.b64 	%rd28, %rd27, 4;
	and.b64  	%rd29, %rd28, 262112;
	mov.u32 	%r535, _ZZ8mykerneliE4data;
	add.s32 	%r536, %r535, %r530;
	ld.shared.u8 	%rs291, [%r536];
	add.s64 	%rd31, %rd16, %rd29;
	st.global.u8 	[%rd31], %rs291;
	cvt.u64.u32 	%rd32, %r531;
	add.s64 	%rd33, %rd16, %rd32;
	ld.global.u8 	%rs292, [%rd33];
	st.shared.u8 	[%r536], %rs292;
	ld.shared.u8 	%rs293, [%r536+1];
	st.global.u8 	[%rd31+1], %rs293;
	ld.global.u8 	%rs294, [%rd33+1];
	st.shared.u8 	[%r536+1], %rs294;
	ld.shared.u8 	%rs295, [%r536+2];
	st.global.u8 	[%rd31+2], %rs295;
	ld.global.u8 	%rs296, [%rd33+2];
	st.shared.u8 	[%r536+2], %rs296;
	ld.shared.u8 	%rs297, [%r536+3];
	st.global.u8 	[%rd31+3], %rs297;
	ld.global.u8 	%rs298, [%rd33+3];
	st.shared.u8 	[%r536+3], %rs298;
	ld.shared.u8 	%rs299, [%r536+4];
	st.global.u8 	[%rd31+4], %rs299;
	ld.global.u8 	%rs300, [%rd33+4];
	st.shared.u8 	[%r536+4], %rs300;
	ld.shared.u8 	%rs301, [%r536+5];
	st.global.u8 	[%rd31+5], %rs301;
	ld.global.u8 	%rs302, [%rd33+5];
	st.shared.u8 	[%r536+5], %rs302;
	ld.shared.u8 	%rs303, [%r536+6];
	st.global.u8 	[%rd31+6], %rs303;
	ld.global.u8 	%rs304, [%rd33+6];
	st.shared.u8 	[%r536+6], %rs304;
	ld.shared.u8 	%rs305, [%r536+7];
	st.global.u8 	[%rd31+7], %rs305;
	ld.global.u8 	%rs306, [%rd33+7];
	st.shared.u8 	[%r536+7], %rs306;
	ld.shared.u8 	%rs307, [%r536+8];
	st.global.u8 	[%rd31+8], %rs307;
	ld.global.u8 	%rs308, [%rd33+8];
	st.shared.u8 	[%r536+8], %rs308;
	ld.shared.u8 	%rs309, [%r536+9];
	st.global.u8 	[%rd31+9], %rs309;
	ld.global.u8 	%rs310, [%rd33+9];
	st.shared.u8 	[%r536+9], %rs310;
	ld.shared.u8 	%rs311, [%r536+10];
	st.global.u8 	[%rd31+10], %rs311;
	ld.global.u8 	%rs312, [%rd33+10];
	st.shared.u8 	[%r536+10], %rs312;
	ld.shared.u8 	%rs313, [%r536+11];
	st.global.u8 	[%rd31+11], %rs313;
	ld.global.u8 	%rs314, [%rd33+11];
	st.shared.u8 	[%r536+11], %rs314;
	ld.shared.u8 	%rs315, [%r536+12];
	st.global.u8 	[%rd31+12], %rs315;
	ld.global.u8 	%rs316, [%rd33+12];
	st.shared.u8 	[%r536+12], %rs316;
	ld.shared.u8 	%rs317, [%r536+13];
	st.global.u8 	[%rd31+13], %rs317;
	ld.global.u8 	%rs318, [%rd33+13];
	st.shared.u8 	[%r536+13], %rs318;
	ld.shared.u8 	%rs319, [%r536+14];
	st.global.u8 	[%rd31+14], %rs319;
	ld.global.u8 	%rs320, [%rd33+14];
	st.shared.u8 	[%r536+14], %rs320;
	ld.shared.u8 	%rs321, [%r536+15];
	st.global.u8 	[%rd31+15], %rs321;
	ld.global.u8 	%rs322, [%rd33+15];
	st.shared.u8 	[%r536+15], %rs322;
	ld.shared.u8 	%rs323, [%r536+16];
	st.global.u8 	[%rd31+16], %rs323;
	ld.global.u8 	%rs324, [%rd33+16];
	st.shared.u8 	[%r536+16], %rs324;
	ld.shared.u8 	%rs325, [%r536+17];
	st.global.u8 	[%rd31+17], %rs325;
	ld.global.u8 	%rs326, [%rd33+17];
	st.shared.u8 	[%r536+17], %rs326;
	ld.shared.u8 	%rs327, [%r536+18];
	st.global.u8 	[%rd31+18], %rs327;
	ld.global.u8 	%rs328, [%rd33+18];
	st.shared.u8 	[%r536+18], %rs328;
	ld.shared.u8 	%rs329, [%r536+19];
	st.global.u8 	[%rd31+19], %rs329;
	ld.global.u8 	%rs330, [%rd33+19];
	st.shared.u8 	[%r536+19], %rs330;
	ld.shared.u8 	%rs331, [%r536+20];
	st.global.u8 	[%rd31+20], %rs331;
	ld.global.u8 	%rs332, [%rd33+20];
	st.shared.u8 	[%r536+20], %rs332;
	ld.shared.u8 	%rs333, [%r536+21];
	st.global.u8 	[%rd31+21], %rs333;
	ld.global.u8 	%rs334, [%rd33+21];
	st.shared.u8 	[%r536+21], %rs334;
	ld.shared.u8 	%rs335, [%r536+22];
	st.global.u8 	[%rd31+22], %rs335;
	ld.global.u8 	%rs336, [%rd33+22];
	st.shared.u8 	[%r536+22], %rs336;
	ld.shared.u8 	%rs337, [%r536+23];
	st.global.u8 	[%rd31+23], %rs337;
	ld.global.u8 	%rs338, [%rd33+23];
	st.shared.u8 	[%r536+23], %rs338;
	ld.shared.u8 	%rs339, [%r536+24];
	st.global.u8 	[%rd31+24], %rs339;
	ld.global.u8 	%rs340, [%rd33+24];
	st.shared.u8 	[%r536+24], %rs340;
	ld.shared.u8 	%rs341, [%r536+25];
	st.global.u8 	[%rd31+25], %rs341;
	ld.global.u8 	%rs342, [%rd33+25];
	st.shared.u8 	[%r536+25], %rs342;
	ld.shared.u8 	%rs343, [%r536+26];
	st.global.u8 	[%rd31+26], %rs343;
	ld.global.u8 	%rs344, [%rd33+26];
	st.shared.u8 	[%r536+26], %rs344;
	ld.shared.u8 	%rs345, [%r536+27];
	st.global.u8 	[%rd31+27], %rs345;
	ld.global.u8 	%rs346, [%rd33+27];
	st.shared.u8 	[%r536+27], %rs346;
	ld.shared.u8 	%rs347, [%r536+28];
	st.global.u8 	[%rd31+28], %rs347;
	ld.global.u8 	%rs348, [%rd33+28];
	st.shared.u8 	[%r536+28], %rs348;
	ld.shared.u8 	%rs349, [%r536+29];
	st.global.u8 	[%rd31+29], %rs349;
	ld.global.u8 	%rs350, [%rd33+29];
	st.shared.u8 	[%r536+29], %rs350;
	ld.shared.u8 	%rs351, [%r536+30];
	st.global.u8 	[%rd31+30], %rs351;
	ld.global.u8 	%rs352, [%rd33+30];
	st.shared.u8 	[%r536+30], %rs352;
	ld.shared.u8 	%rs353, [%r536+31];
	st.global.u8 	[%rd31+31], %rs353;
	ld.global.u8 	%rs354, [%rd33+31];
	st.shared.u8 	[%r536+31], %rs354;
	shl.b32 	%r537, %r651, 14;
	shl.b32 	%r538, %r140, 1;
	or.b32  	%r539, %r538, %r537;
	or.b32  	%r540, %r539, 1;
	st.shared.u32 	[%r534], %r540;
	bra.uni 	$L__BB0_87;
$L__BB0_84:
	add.s32 	%r648, %r648, 1;
	setp.eq.s32 	%p80, %r648, %r431;
	@%p80 bra 	$L__BB0_72;
$L__BB0_85:
	shl.b32 	%r444, %r648, 2;
	mov.u32 	%r445, pageTable;
	add.s32 	%r150, %r445, %r444;
	ld.shared.u32 	%r446, [%r150];
	and.b32  	%r447, %r446, 1;
	setp.eq.b32 	%p79, %r447, 1;
	@%p79 bra 	$L__BB0_84;
	add.s32 	%r649, %r649, 1;
	st.global.u32 	[PAGEFAULT], %r649;
	shl.b32 	%r541, %r651, 14;
	shl.b32 	%r542, %r140, 1;
	or.b32  	%r543, %r542, %r541;
	or.b32  	%r544, %r543, 1;
	st.shared.u32 	[%r150], %r544;
$L__BB0_87:
	ld.param.u32 	%r568, [_Z8mykerneli_param_0];
	shl.b32 	%r545, %r648, 5;
	and.b32  	%r546, %r628, 31;
	or.b32  	%r547, %r545, %r546;
	mov.u32 	%r548, _ZZ8mykerneliE4data;
	add.s32 	%r549, %r548, %r547;
	ld.shared.u8 	%rs355, [%r549];
	cvt.u64.u32 	%rd34, %r139;
	add.s64 	%rd36, %rd43, %rd34;
	st.global.u8 	[%rd36], %rs355;
	add.s32 	%r628, %r628, 1;
	setp.eq.s32 	%p103, %r628, %r568;
	@%p103 bra 	$L__BB0_88;
	bra.uni 	$L__BB0_66;
$L__BB0_88:
	st.global.u32 	[CURRENTTIME], %r651;
$L__BB0_89:
	bar.sync 	0;
	add.s32 	%r621, %r621, 1;
	setp.ne.s32 	%p105, %r621, 4;
	@%p105 bra 	$L__BB0_43;
	ret;
$L__BB0_91:
	ld.global.u32 	%r416, [PAGEFAULT];
	add.s32 	%r417, %r416, 1;
	st.global.u32 	[PAGEFAULT], %r417;
	shl.b32 	%r418, %r77, 14;
	or.b32  	%r419, %r418, %r75;
	st.shared.u32 	[%r87], %r419;
	bra.uni 	$L__BB0_62;

}


// ===== COMPILED SASS (sm_100) =====

	.target	sm_100

	.elftype	@"ET_EXEC"


//--------------------- .note.nv.tkinfo           --------------------------
	.section	.note.nv.tkinfo,"",@"SHT_NOTE"
	.sectionflags	@"SHF_NOTE_NV_TKINFO"
	.tkinfo
        /*0018*/ 	.word	0x00000002
        /*0030*/ 	.string	""
        /*0030*/ 	.string	"ptxas"
        /*0030*/ 	.string	"Cuda compilation tools, release 13.0, V13.0.88"
        /*0030*/ 	.string	"Build cuda_13.0.r13.0/compiler.36424714_0"
        /*0030*/ 	.string	"-arch sm_100 -m 64 "



//--------------------- .note.nv.cuinfo           --------------------------
	.section	.note.nv.cuinfo,"",@"SHT_NOTE"
	.sectionflags	@"SHF_NOTE_NV_CUINFO"
        /*0018*/ 	.short	0x0002
        /*001a*/ 	.short	0x0064
        /*001c*/ 	.short	0x0082
	.zero		2


//--------------------- .nv.info                  --------------------------
	.section	.nv.info,"",@"SHT_CUDA_INFO"
	.align	4


	//----- nvinfo : EIATTR_REGCOUNT
	.align		4
        /*0000*/ 	.byte	0x04, 0x2f
        /*0002*/ 	.short	(.L_7 - .L_6)
	.align		4
.L_6:
        /*0004*/ 	.word	index@(_Z8mykerneli)
        /*0008*/ 	.word	0x00000030


	//----- nvinfo : EIATTR_FRAME_SIZE
	.align		4
.L_7:
        /*000c*/ 	.byte	0x04, 0x11
        /*000e*/ 	.short	(.L_9 - .L_8)
	.align		4
.L_8:
        /*0010*/ 	.word	index@(_Z8mykerneli)
        /*0014*/ 	.word	0x00000000


	//----- nvinfo : EIATTR_MIN_STACK_SIZE
	.align		4
.L_9:
        /*0018*/ 	.byte	0x04, 0x12
        /*001a*/ 	.short	(.L_11 - .L_10)
	.align		4
.L_10:
        /*001c*/ 	.word	index@(_Z8mykerneli)
        /*0020*/ 	.word	0x00000000
.L_11:


//--------------------- .nv.compat                --------------------------
	.section	.nv.compat,"",@"SHT_CUDA_COMPAT_INFO"
	.align	4
        /*0000*/ 	.byte	0x02, 0x09, 0x00, 0x00, 0x02, 0x02, 0x01, 0x00, 0x02, 0x05, 0x05, 0x00, 0x03, 0x07, 0x01, 0x01
        /*0010*/ 	.byte	0x02, 0x03, 0x00, 0x00, 0x02, 0x06, 0x01, 0x00, 0x04, 0x0b, 0x08, 0x00, 0x09, 0x00, 0x00, 0x00
        /*0020*/ 	.byte	0x00, 0x00, 0x00, 0x00


//--------------------- .nv.info._Z8mykerneli     --------------------------
	.section	.nv.info._Z8mykerneli,"",@"SHT_CUDA_INFO"
	.sectionflags	@""
	.align	4


	//----- nvinfo : EIATTR_CUDA_API_VERSION
	.align		4
        /*0000*/ 	.byte	0x04, 0x37
        /*0002*/ 	.short	(.L_13 - .L_12)
.L_12:
        /*0004*/ 	.word	0x00000082


	//----- nvinfo : EIATTR_KPARAM_INFO
	.align		4
.L_13:
        /*0008*/ 	.byte	0x04, 0x17
        /*000a*/ 	.short	(.L_15 - .L_14)
.L_14:
        /*000c*/ 	.word	0x00000000
        /*0010*/ 	.short	0x0000
        /*0012*/ 	.short	0x0000
        /*0014*/ 	.byte	0x00, 0xf0, 0x11, 0x00


	//----- nvinfo : EIATTR_SPARSE_MMA_MASK
	.align		4
.L_15:
        /*0018*/ 	.byte	0x03, 0x50
        /*001a*/ 	.short	0x0000


	//----- nvinfo : EIATTR_MAXREG_COUNT
	.align		4
        /*001c*/ 	.byte	0x03, 0x1b
        /*001e*/ 	.short	0x00ff


	//----- nvinfo : EIATTR_NUM_BARRIERS
	.align		4
        /*0020*/ 	.byte	0x02, 0x4c
        /*0022*/ 	.byte	0x01
	.zero		1


	//----- nvinfo : EIATTR_MERCURY_ISA_VERSION
	.align		4
        /*0024*/ 	.byte	0x03, 0x5f
        /*0026*/ 	.short	0x0101


	//----- nvinfo : EIATTR_VRC_CTA_INIT_COUNT
	.align		4
        /*0028*/ 	.byte	0x02, 0x4a
	.zero		1
	.zero		1


	//----- nvinfo : EIATTR_EXIT_INSTR_OFFSETS
	.align		4
        /*002c*/ 	.byte	0x04, 0x1c
        /*002e*/ 	.short	(.L_17 - .L_16)


	//   ....[0]....
.L_16:
        /*0030*/ 	.word	0x000052e0


	//----- nvinfo : EIATTR_CRS_STACK_SIZE
	.align		4
.L_17:
        /*0034*/ 	.byte	0x04, 0x1e
        /*0036*/ 	.short	(.L_19 - .L_18)
.L_18:
        /*0038*/ 	.word	0x00000000


	//----- nvinfo : EIATTR_CBANK_PARAM_SIZE
	.align		4
.L_19:
        /*003c*/ 	.byte	0x03, 0x19
        /*003e*/ 	.short	0x0004


	//----- nvinfo : EIATTR_PARAM_CBANK
	.align		4
        /*0040*/ 	.byte	0x04, 0x0a
        /*0042*/ 	.short	(.L_21 - .L_20)
	.align		4
.L_20:
        /*0044*/ 	.word	index@(.nv.constant0._Z8mykerneli)
        /*0048*/ 	.short	0x0380
        /*004a*/ 	.short	0x0004


	//----- nvinfo : EIATTR_SW_WAR
	.align		4
.L_21:
        /*004c*/ 	.byte	0x04, 0x36
        /*004e*/ 	.short	(.L_23 - .L_22)
.L_22:
        /*0050*/ 	.word	0x00000008
.L_23:


//--------------------- .nv.callgraph             --------------------------
	.section	.nv.callgraph,"",@"SHT_CUDA_CALLGRAPH"
	.align	4
	.sectionentsize	8
	.align		4
        /*0000*/ 	.word	0x00000000
	.align		4
        /*0004*/ 	.word	0xffffffff
	.align		4
        /*0008*/ 	.word	0x00000000
	.align		4
        /*000c*/ 	.word	0xfffffffe
	.align		4
        /*0010*/ 	.word	0x00000000
	.align		4
        /*0014*/ 	.word	0xfffffffd
	.align		4
        /*0018*/ 	.word	0x00000000
	.align		4
        /*001c*/ 	.word	0xfffffffc


//--------------------- .nv.constant4             --------------------------
	.section	.nv.constant4,"a",@progbits
	.align	8
	.align		8
.nv.constant4:
        /*0000*/ 	.dword	PAGE_ENTRIES
	.align		8
        /*0008*/ 	.dword	PAGEFAULT
	.align		8
        /*0010*/ 	.dword	CURRENTTIME
	.align		8
        /*0018*/ 	.dword	storage
	.align		8
        /*0020*/ 	.dword	results
	.align		8
        /*0028*/ 	.dword	input


//--------------------- .text._Z8mykerneli        --------------------------
	.section	.text._Z8mykerneli,"ax",@progbits
	.align	128
        .global         _Z8mykerneli
        .type           _Z8mykerneli,@function
        .size           _Z8mykerneli,(.L_x_56 - _Z8mykerneli)
        .other          _Z8mykerneli,@"STO_CUDA_ENTRY STV_DEFAULT"
_Z8mykerneli:
.text._Z8mykerneli:
[----:B------:R-:W-:Y:S01]  /*0000*/  LDC R1, c[0x0][0x37c] ;  /* 0x0000df00ff017b82 */ /* 0x000fe20000000800 */
[----:B------:R-:W0:Y:S07]  /*0010*/  S2R R0, SR_TID.X ;  /* 0x0000000000007919 */ /* 0x000e2e0000002100 */
[----:B------:R-:W1:Y:S01]  /*0020*/  LDC.64 R2, c[0x4][RZ] ;  /* 0x01000000ff027b82 */ /* 0x000e620000000a00 */
[----:B------:R-:W1:Y:S01]  /*0030*/  LDCU.64 UR8, c[0x0][0x358] ;  /* 0x00006b00ff0877ac */ /* 0x000e620008000a00 */
[----:B------:R-:W-:Y:S01]  /*0040*/  IMAD.MOV.U32 R5, RZ, RZ, 0x400 ;  /* 0x00000400ff057424 */ /* 0x000fe200078e00ff */
[----:B------:R-:W-:Y:S04]  /*0050*/  BSSY.RECONVERGENT B0, `(.L_x_0) ;  /* 0x0000011000007945 */ /* 0x000fe80003800200 */
[----:B-1----:R1:W-:Y:S01]  /*0060*/  STG.E desc[UR8][R2.64], R5 ;  /* 0x0000000502007986 */ /* 0x0023e2000c101908 */
[----:B0-----:R-:W-:-:S13]  /*0070*/  ISETP.NE.AND P0, PT, R0, RZ, PT ;  /* 0x000000ff0000720c */ /* 0x001fda0003f05270 */
[----:B-1----:R-:W-:Y:S05]  /*0080*/  @P0 BRA `(.L_x_1) ;  /* 0x0000000000340947 */ /* 0x002fea0003800000 */
[----:B------:R-:W0:Y:S01]  /*0090*/  S2UR UR5, SR_CgaCtaId ;  /* 0x00000000000579c3 */ /* 0x000e220000008800 */
[----:B------:R-:W-:Y:S02]  /*00a0*/  UMOV UR4, 0x400 ;  /* 0x0000040000047882 */ /* 0x000fe40000000000 */
[----:B------:R-:W-:-:S04]  /*00b0*/  UIADD3 UR4, UPT, UPT, UR4, 0x8000, URZ ;  /* 0x0000800004047890 */ /* 0x000fc8000fffe0ff */
[----:B0-----:R-:W-:-:S03]  /*00c0*/  ULEA UR5, UR5, UR4, 0x18 ;  /* 0x0000000405057291 */ /* 0x001fc6000f8ec0ff */
[----:B------:R-:W-:-:S09]  /*00d0*/  UMOV UR4, URZ ;  /* 0x000000ff00047c82 */ /* 0x000fd20008000000 */
.L_x_2:
[----:B------:R-:W-:Y:S02]  /*00e0*/  ULEA UR6, UR4, UR5, 0x2 ;  /* 0x0000000504067291 */ /* 0x000fe4000f8e10ff */
[----:B------:R-:W-:-:S04]  /*00f0*/  UIADD3 UR4, UPT, UPT, UR4, 0x10, URZ ;  /* 0x0000001004047890 */ /* 0x000fc8000fffe0ff */
[----:B------:R-:W-:-:S03]  /*0100*/  UISETP.NE.AND UP0, UPT, UR4, 0x400, UPT ;  /* 0x000004000400788c */ /* 0x000fc6000bf05270 */
[----:B------:R-:W-:Y:S04]  /*0110*/  STS.128 [UR6], RZ ;  /* 0x000000ffff007988 */ /* 0x000fe80008000c06 */
[----:B------:R-:W-:Y:S04]  /*0120*/  STS.128 [UR6+0x10], RZ ;  /* 0x000010ffff007988 */ /* 0x000fe80008000c06 */
[----:B------:R-:W-:Y:S04]  /*0130*/  STS.128 [UR6+0x20], RZ ;  /* 0x000020ffff007988 */ /* 0x000fe80008000c06 */
[----:B------:R-:W-:Y:S01]  /*0140*/  STS.128 [UR6+0x30], RZ ;  /* 0x000030ffff007988 */ /* 0x000fe20008000c06 */
[----:B------:R-:W-:Y:S05]  /*0150*/  BRA.U UP0, `(.L_x_2) ;  /* 0xfffffffd00e07547 */ /* 0x000fea000b83ffff */
.L_x_1:
[----:B------:R-:W-:Y:S05]  /*0160*/  BSYNC.RECONVERGENT B0 ;  /* 0x0000000000007941 */ /* 0x000fea0003800200 */
.L_x_0:
[----:B------:R-:W-:-:S05]  /*0170*/  UMOV UR4, URZ ;  /* 0x000000ff00047c82 */ /* 0x000fca0008000000 */
.L_x_20:
[----:B0-----:R-:W0:Y:S01]  /*0180*/  LDCU UR5, c[0x0][0x380] ;  /* 0x00007000ff0577ac */ /* 0x001e220008000800 */
[----:B------:R-:W-:Y:S01]  /*0190*/  BSSY.RECONVERGENT B0, `(.L_x_3) ;  /* 0x00001d9000007945 */ /* 0x000fe20003800200 */
[----:B0-----:R-:W-:-:S05]  /*01a0*/  IMAD.U32 R8, RZ, RZ, UR5 ;  /* 0x00000005ff087e24 */ /* 0x001fca000f8e00ff */
[----:B------:R-:W-:-:S04]  /*01b0*/  ISETP.GE.AND P0, PT, R8, 0x1, PT ;  /* 0x000000010800780c */ /* 0x000fc80003f06270 */
[----:B------:R-:W-:Y:S01]  /*01c0*/  ISETP.NE.OR P0, PT, R0, UR4, !P0 ;  /* 0x0000000400007c0c */ /* 0x000fe2000c705670 */
[----:B------:R-:W-:-:S04]  /*01d0*/  UIADD3 UR4, UPT, UPT, UR4, 0x1, URZ ;  /* 0x0000000104047890 */ /* 0x000fc8000fffe0ff */
[----:B------:R-:W-:-:S08]  /*01e0*/  UISETP.NE.AND UP0, UPT, UR4, 0x4, UPT ;  /* 0x000000040400788c */ /* 0x000fd0000bf05270 */
[----:B-12---:R-:W-:Y:S05]  /*01f0*/  @P0 BRA `(.L_x_4) ;  /* 0x0000001c00480947 */ /* 0x006fea0003800000 */
[----:B------:R-:W0:Y:S08]  /*0200*/  LDC.64 R14, c[0x4][RZ] ;  /* 0x01000000ff0e7b82 */ /* 0x000e300000000a00 */
[----:B------:R-:W1:Y:S08]  /*0210*/  LDC.64 R4, c[0x4][0x10] ;  /* 0x01000400ff047b82 */ /* 0x000e700000000a00 */
[----:B------:R-:W2:Y:S01]  /*0220*/  LDC.64 R2, c[0x4][0x8] ;  /* 0x01000200ff027b82 */ /* 0x000ea20000000a00 */
[----:B0-----:R-:W3:Y:S04]  /*0230*/  LDG.E R14, desc[UR8][R14.64] ;  /* 0x000000080e0e7981 */ /* 0x001ee8000c1e1900 */
[----:B-1----:R0:W5:Y:S04]  /*0240*/  LDG.E R12, desc[UR8][R4.64] ;  /* 0x00000008040c7981 */ /* 0x002168000c1e1900 */
[----:B--2---:R0:W5:Y:S01]  /*0250*/  LDG.E R13, desc[UR8][R2.64] ;  /* 0x00000008020d7981 */ /* 0x004162000c1e1900 */
[----:B---3--:R-:W-:-:S13]  /*0260*/  ISETP.NE.AND P0, PT, R14, RZ, PT ;  /* 0x000000ff0e00720c */ /* 0x008fda0003f05270 */
[----:B0-----:R-:W-:Y:S05]  /*0270*/  @P0 BRA `(.L_x_5) ;  /* 0x00000008007c0947 */ /* 0x001fea0003800000 */
[----:B------:R-:W0:Y:S01]  /*0280*/  S2R R5, SR_CgaCtaId ;  /* 0x0000000000057919 */ /* 0x000e220000008800 */
[----:B------:R-:W-:Y:S01]  /*0290*/  MOV R10, 0x400 ;  /* 0x00000400000a7802 */ /* 0x000fe20000000f00 */
[----:B------:R-:W1:Y:S01]  /*02a0*/  LDCU.64 UR12, c[0x4][0x18] ;  /* 0x01000300ff0c77ac */ /* 0x000e620008000a00 */
[----:B------:R-:W2:Y:S01]  /*02b0*/  LDCU.64 UR10, c[0x4][0x28] ;  /* 0x01000500ff0a77ac */ /* 0x000ea20008000a00 */
[----:B------:R-:W-:Y:S01]  /*02c0*/  UMOV UR5, URZ ;  /* 0x000000ff00057c82 */ /* 0x000fe20008000000 */
[----:B0-----:R-:W-:-:S05]  /*02d0*/  LEA R10, R5, R10, 0x18 ;  /* 0x0000000a050a7211 */ /* 0x001fca00078ec0ff */
[----:B-12---:R0:W3:Y:S02]  /*02e0*/  LDS R9, [R10+0x7ffc] ;  /* 0x007ffc000a097984 */ /* 0x0060e40000000800 */
.L_x_6:
[----:B-1----:R-:W1:Y:S01]  /*02f0*/  LDS.U8 R17, [R10+-0x20] ;  /* 0xffffe0000a117984 */ /* 0x002e620000000000 */
[----:B---3--:R-:W-:Y:S01]  /*0300*/  IMAD.SHL.U32 R4, R9, 0x10, RZ ;  /* 0x0000001009047824 */ /* 0x008fe200078e00ff */
[----:B------:R-:W-:Y:S01]  /*0310*/  LEA R9, R0, UR5, 0xf ;  /* 0x0000000500097c11 */ /* 0x000fe2000f8e78ff */
[----:B-----5:R-:W-:Y:S01]  /*0320*/  VIADD R13, R13, 0x1 ;  /* 0x000000010d0d7836 */ /* 0x020fe20000000000 */
[----:B------:R-:W2:Y:S02]  /*0330*/  LDS.U8 R21, [R10+-0x1f] ;  /* 0xffffe1000a157984 */ /* 0x000ea40000000000 */
[----:B------:R-:W-:Y:S02]  /*0340*/  LOP3.LUT R6, R4, 0x3ffe0, RZ, 0xc0, !PT ;  /* 0x0003ffe004067812 */ /* 0x000fe400078ec0ff */
[C---:B------:R-:W-:Y:S01]  /*0350*/  LOP3.LUT R4, R9.reuse, 0x7fffffe0, RZ, 0xc0, !PT ;  /* 0x7fffffe009047812 */ /* 0x040fe200078ec0ff */
[----:B------:R-:W3:Y:S01]  /*0360*/  LDS.U8 R25, [R10+-0x1e] ;  /* 0xffffe2000a197984 */ /* 0x000ee20000000000 */
[----:B------:R-:W-:-:S02]  /*0370*/  IADD3 R14, P0, PT, R9, UR10, RZ ;  /* 0x0000000a090e7c10 */ /* 0x000fc4000ff1e0ff */
[----:B------:R-:W-:Y:S01]  /*0380*/  IADD3 R6, P1, PT, R6, UR12, RZ ;  /* 0x0000000c06067c10 */ /* 0x000fe2000ff3e0ff */
[----:B------:R-:W4:Y:S01]  /*0390*/  LDS.U8 R27, [R10+-0x1d] ;  /* 0xffffe3000a1b7984 */ /* 0x000f220000000000 */
[----:B------:R-:W-:Y:S01]  /*03a0*/  IADD3 R4, P2, PT, R4, UR12, RZ ;  /* 0x0000000c04047c10 */ /* 0x000fe2000ff5e0ff */
[----:B------:R-:W-:Y:S02]  /*03b0*/  IMAD.X R15, RZ, RZ, UR11, P0 ;  /* 0x0000000bff0f7e24 */ /* 0x000fe400080e06ff */
[----:B------:R-:W-:Y:S01]  /*03c0*/  IMAD.X R7, RZ, RZ, UR13, P1 ;  /* 0x0000000dff077e24 */ /* 0x000fe200088e06ff */
[----:B------:R-:W0:Y:S01]  /*03d0*/  LDS.U8 R29, [R10+-0x1c] ;  /* 0xffffe4000a1d7984 */ /* 0x000e220000000000 */
[----:B------:R-:W-:-:S03]  /*03e0*/  IMAD.X R5, RZ, RZ, UR13, P2 ;  /* 0x0000000dff057e24 */ /* 0x000fc600090e06ff */
[----:B------:R0:W4:Y:S04]  /*03f0*/  LDG.E.U8 R11, desc[UR8][R14.64] ;  /* 0x000000080e0b7981 */ /* 0x000128000c1e1100 */
[----:B------:R-:W-:Y:S04]  /*0400*/  STG.E desc[UR8][R2.64], R13 ;  /* 0x0000000d02007986 */ /* 0x000fe8000c101908 */
[----:B------:R-:W0:Y:S04]  /*0410*/  LDS.U8 R33, [R10+-0x1b] ;  /* 0xffffe5000a217984 */ /* 0x000e280000000000 */
[----:B------:R-:W0:Y:S04]  /*0420*/  LDS.U8 R39, [R10+-0x1a] ;  /* 0xffffe6000a277984 */ /* 0x000e280000000000 */
[----:B------:R-:W0:Y:S04]  /*0430*/  LDS.U8 R45, [R10+-0x19] ;  /* 0xffffe7000a2d7984 */ /* 0x000e280000000000 */
[----:B-1----:R1:W-:Y:S04]  /*0440*/  STG.E.U8 desc[UR8][R6.64], R17 ;  /* 0x0000001106007986 */ /* 0x0023e8000c101108 */
[----:B------:R-:W4:Y:S04]  /*0450*/  LDG.E.U8 R19, desc[UR8][R4.64] ;  /* 0x0000000804137981 */ /* 0x000f28000c1e1100 */
[----:B--2---:R-:W-:Y:S04]  /*0460*/  STG.E.U8 desc[UR8][R6.64+0x1], R21 ;  /* 0x0000011506007986 */ /* 0x004fe8000c101108 */
[----:B------:R-:W2:Y:S04]  /*0470*/  LDG.E.U8 R23, desc[UR8][R4.64+0x1] ;  /* 0x0000010804177981 */ /* 0x000ea8000c1e1100 */
[----:B------:R-:W2:Y:S04]  /*0480*/  LDS.U8 R18, [R10+-0x18] ;  /* 0xffffe8000a127984 */ /* 0x000ea80000000000 */
        /* <DEDUP_REMOVED lines=10> */
[----:B---3--:R-:W-:Y:S04]  /*0530*/  STG.E.U8 desc[UR8][R6.64+0x2], R25 ;  /* 0x0000021906007986 */ /* 0x008fe8000c101108 */
[----:B------:R-:W3:Y:S04]  /*0540*/  LDG.E.U8 R15, desc[UR8][R4.64+0x2] ;  /* 0x00000208040f7981 */ /* 0x000ee8000c1e1100 */
[----:B----4-:R-:W-:Y:S04]  /*0550*/  STG.E.U8 desc[UR8][R6.64+0x3], R27 ;  /* 0x0000031b06007986 */ /* 0x010fe8000c101108 */
[----:B-1----:R-:W4:Y:S04]  /*0560*/  LDG.E.U8 R17, desc[UR8][R4.64+0x3] ;  /* 0x0000030804117981 */ /* 0x002f28000c1e1100 */
[----:B------:R-:W-:Y:S04]  /*0570*/  LDS.U8 R25, [R10+-0xc] ;  /* 0xfffff4000a197984 */ /* 0x000fe80000000000 */
[----:B0-----:R-:W-:Y:S04]  /*0580*/  STG.E.U8 desc[UR8][R6.64+0x4], R29 ;  /* 0x0000041d06007986 */ /* 0x001fe8000c101108 */
[----:B------:R-:W-:Y:S04]  /*0590*/  LDS.U8 R29, [R10+-0xb] ;  /* 0xfffff5000a1d7984 */ /* 0x000fe80000000000 */
        /* <DEDUP_REMOVED lines=9> */
[----:B------:R0:W-:Y:S04]  /*0630*/  STS.U8 [R10+-0x20], R19 ;  /* 0xffffe0130a007388 */ /* 0x0001e80000000000 */
[----:B--2---:R-:W-:Y:S04]  /*0640*/  STS.U8 [R10+-0x1f], R23 ;  /* 0xffffe1170a007388 */ /* 0x004fe80000000000 */
[----:B------:R-:W1:Y:S04]  /*0650*/  LDS.U8 R23, [R10+-0xd] ;  /* 0xfffff3000a177984 */ /* 0x000e680000000000 */
[----:B0-----:R-:W2:Y:S04]  /*0660*/  LDG.E.U8 R19, desc[UR8][R4.64+0x4] ;  /* 0x0000040804137981 */ /* 0x001ea8000c1e1100 */
[----:B------:R0:W-:Y:S04]  /*0670*/  STG.E.U8 desc[UR8][R6.64+0x5], R33 ;  /* 0x0000052106007986 */ /* 0x0001e8000c101108 */
[----:B------:R-:W2:Y:S04]  /*0680*/  LDG.E.U8 R21, desc[UR8][R4.64+0x5] ;  /* 0x0000050804157981 */ /* 0x000ea8000c1e1100 */
[----:B------:R0:W-:Y:S04]  /*0690*/  STG.E.U8 desc[UR8][R6.64+0x6], R39 ;  /* 0x0000062706007986 */ /* 0x0001e8000c101108 */
[----:B------:R-:W2:Y:S04]  /*06a0*/  LDG.E.U8 R27, desc[UR8][R4.64+0x6] ;  /* 0x00000608041b7981 */ /* 0x000ea8000c1e1100 */
[----:B------:R1:W-:Y:S04]  /*06b0*/  STG.E.U8 desc[UR8][R6.64+0x7], R45 ;  /* 0x0000072d06007986 */ /* 0x0003e8000c101108 */
[----:B0-----:R-:W2:Y:S04]  /*06c0*/  LDG.E.U8 R33, desc[UR8][R4.64+0x7] ;  /* 0x0000070804217981 */ /* 0x001ea8000c1e1100 */
[----:B------:R0:W-:Y:S04]  /*06d0*/  STG.E.U8 desc[UR8][R6.64+0x8], R18 ;  /* 0x0000081206007986 */ /* 0x0001e8000c101108 */
[----:B------:R-:W2:Y:S04]  /*06e0*/  LDG.E.U8 R39, desc[UR8][R4.64+0x8] ;  /* 0x0000080804277981 */ /* 0x000ea8000c1e1100 */
[----:B------:R3:W-:Y:S04]  /*06f0*/  STG.E.U8 desc[UR8][R6.64+0x9], R24 ;  /* 0x0000091806007986 */ /* 0x0007e8000c101108 */
[----:B-1----:R-:W2:Y:S04]  /*0700*/  LDG.E.U8 R45, desc[UR8][R4.64+0x9] ;  /* 0x00000908042d7981 */ /* 0x002ea8000c1e1100 */
[----:B------:R1:W-:Y:S04]  /*0710*/  STG.E.U8 desc[UR8][R6.64+0xa], R28 ;  /* 0x00000a1c06007986 */ /* 0x0003e8000c101108 */
[----:B0-----:R-:W2:Y:S04]  /*0720*/  LDG.E.U8 R18, desc[UR8][R4.64+0xa] ;  /* 0x00000a0804127981 */ /* 0x001ea8000c1e1100 */
[----:B------:R-:W-:Y:S04]  /*0730*/  STG.E.U8 desc[UR8][R6.64+0xb], R36 ;  /* 0x00000b2406007986 */ /* 0x000fe8000c101108 */
[----:B---3--:R-:W3:Y:S04]  /*0740*/  LDG.E.U8 R24, desc[UR8][R4.64+0xb] ;  /* 0x00000b0804187981 */ /* 0x008ee8000c1e1100 */
[----:B------:R-:W-:Y:S04]  /*0750*/  STG.E.U8 desc[UR8][R6.64+0xc], R38 ;  /* 0x00000c2606007986 */ /* 0x000fe8000c101108 */
[----:B------:R-:W3:Y:S04]  /*0760*/  LDG.E.U8 R26, desc[UR8][R4.64+0xc] ;  /* 0x00000c08041a7981 */ /* 0x000ee8000c1e1100 */
[----:B------:R-:W-:Y:S04]  /*0770*/  STG.E.U8 desc[UR8][R6.64+0xd], R40 ;  /* 0x00000d2806007986 */ /* 0x000fe8000c101108 */
[----:B-1----:R-:W3:Y:S04]  /*0780*/  LDG.E.U8 R28, desc[UR8][R4.64+0xd] ;  /* 0x00000d08041c7981 */ /* 0x002ee8000c1e1100 */
[----:B------:R0:W-:Y:S04]  /*0790*/  STG.E.U8 desc[UR8][R6.64+0xe], R30 ;  /* 0x00000e1e06007986 */ /* 0x0001e8000c101108 */
[----:B0-----:R-:W3:Y:S04]  /*07a0*/  LDG.E.U8 R30, desc[UR8][R4.64+0xe] ;  /* 0x00000e08041e7981 */ /* 0x001ee8000c1e1100 */
[----:B------:R0:W-:Y:S04]  /*07b0*/  STG.E.U8 desc[UR8][R6.64+0xf], R34 ;  /* 0x00000f2206007986 */ /* 0x0001e8000c101108 */
[----:B0-----:R-:W3:Y:S04]  /*07c0*/  LDG.E.U8 R34, desc[UR8][R4.64+0xf] ;  /* 0x00000f0804227981 */ /* 0x001ee8000c1e1100 */
[----:B------:R-:W-:Y:S04]  /*07d0*/  STG.E.U8 desc[UR8][R6.64+0x10], R44 ;  /* 0x0000102c06007986 */ /* 0x000fe8000c101108 */
[----:B------:R-:W3:Y:S04]  /*07e0*/  LDG.E.U8 R36, desc[UR8][R4.64+0x10] ;  /* 0x0000100804247981 */ /* 0x000ee8000c1e1100 */
[----:B------:R-:W-:Y:S04]  /*07f0*/  STG.E.U8 desc[UR8][R6.64+0x11], R42 ;  /* 0x0000112a06007986 */ /* 0x000fe8000c101108 */
[----:B------:R-:W3:Y:S04]  /*0800*/  LDG.E.U8 R38, desc[UR8][R4.64+0x11] ;  /* 0x0000110804267981 */ /* 0x000ee8000c1e1100 */
[----:B------:R-:W-:Y:S04]  /*0810*/  STG.E.U8 desc[UR8][R6.64+0x12], R32 ;  /* 0x0000122006007986 */ /* 0x000fe8000c101108 */
[----:B------:R-:W3:Y:S04]  /*0820*/  LDG.E.U8 R40, desc[UR8][R4.64+0x12] ;  /* 0x0000120804287981 */ /* 0x000ee8000c1e1100 */
[----:B------:R0:W-:Y:S04]  /*0830*/  STG.E.U8 desc[UR8][R6.64+0x13], R23 ;  /* 0x0000131706007986 */ /* 0x0001e8000c101108 */
[----:B0-----:R-:W3:Y:S04]  /*0840*/  LDG.E.U8 R23, desc[UR8][R4.64+0x13] ;  /* 0x0000130804177981 */ /* 0x001ee8000c1e1100 */
[----:B------:R0:W-:Y:S04]  /*0850*/  STG.E.U8 desc[UR8][R6.64+0x14], R25 ;  /* 0x0000141906007986 */ /* 0x0001e8000c101108 */
[----:B0-----:R-:W3:Y:S04]  /*0860*/  LDG.E.U8 R25, desc[UR8][R4.64+0x14] ;  /* 0x0000140804197981 */ /* 0x001ee8000c1e1100 */
[----:B------:R0:W-:Y:S04]  /*0870*/  STG.E.U8 desc[UR8][R6.64+0x15], R29 ;  /* 0x0000151d06007986 */ /* 0x0001e8000c101108 */
[----:B------:R-:W3:Y:S04]  /*0880*/  LDG.E.U8 R44, desc[UR8][R4.64+0x15] ;  /* 0x00001508042c7981 */ /* 0x000ee8000c1e1100 */
[----:B------:R1:W-:Y:S04]  /*0890*/  STG.E.U8 desc[UR8][R6.64+0x16], R31 ;  /* 0x0000161f06007986 */ /* 0x0003e8000c101108 */
[----:B------:R-:W3:Y:S04]  /*08a0*/  LDG.E.U8 R42, desc[UR8][R4.64+0x16] ;  /* 0x00001608042a7981 */ /* 0x000ee8000c1e1100 */
[----:B------:R4:W-:Y:S04]  /*08b0*/  STG.E.U8 desc[UR8][R6.64+0x17], R35 ;  /* 0x0000172306007986 */ /* 0x0009e8000c101108 */
[----:B------:R-:W3:Y:S04]  /*08c0*/  LDG.E.U8 R32, desc[UR8][R4.64+0x17] ;  /* 0x0000170804207981 */ /* 0x000ee8000c1e1100 */
[----:B------:R4:W-:Y:S04]  /*08d0*/  STG.E.U8 desc[UR8][R6.64+0x18], R37 ;  /* 0x0000182506007986 */ /* 0x0009e8000c101108 */
[----:B0-----:R-:W3:Y:S04]  /*08e0*/  LDG.E.U8 R29, desc[UR8][R4.64+0x18] ;  /* 0x00001808041d7981 */ /* 0x001ee8000c1e1100 */
[----:B------:R0:W-:Y:S04]  /*08f0*/  STG.E.U8 desc[UR8][R6.64+0x19], R41 ;  /* 0x0000192906007986 */ /* 0x0001e8000c101108 */
[----:B-1----:R-:W3:Y:S04]  /*0900*/  LDG.E.U8 R31, desc[UR8][R4.64+0x19] ;  /* 0x00001908041f7981 */ /* 0x002ee8000c1e1100 */
[----:B------:R1:W-:Y:S04]  /*0910*/  STG.E.U8 desc[UR8][R6.64+0x1a], R43 ;  /* 0x00001a2b06007986 */ /* 0x0003e8000c101108 */
[----:B----4-:R-:W4:Y:S04]  /*0920*/  LDG.E.U8 R35, desc[UR8][R4.64+0x1a] ;  /* 0x00001a0804237981 */ /* 0x010f28000c1e1100 */
[----:B------:R1:W-:Y:S04]  /*0930*/  STG.E.U8 desc[UR8][R6.64+0x1b], R14 ;  /* 0x00001b0e06007986 */ /* 0x0003e8000c101108 */
[----:B------:R-:W4:Y:S04]  /*0940*/  LDG.E.U8 R37, desc[UR8][R4.64+0x1b] ;  /* 0x00001b0804257981 */ /* 0x000f28000c1e1100 */
[----:B------:R-:W-:Y:S04]  /*0950*/  STG.E.U8 desc[UR8][R6.64+0x1c], R16 ;  /* 0x00001c1006007986 */ /* 0x000fe8000c101108 */
[----:B0-----:R-:W4:Y:S04]  /*0960*/  LDG.E.U8 R41, desc[UR8][R4.64+0x1c] ;  /* 0x00001c0804297981 */ /* 0x001f28000c1e1100 */
[----:B------:R-:W-:Y:S04]  /*0970*/  STG.E.U8 desc[UR8][R6.64+0x1d], R20 ;  /* 0x00001d1406007986 */ /* 0x000fe8000c101108 */
[----:B-1----:R-:W4:Y:S04]  /*0980*/  LDG.E.U8 R43, desc[UR8][R4.64+0x1d] ;  /* 0x00001d08042b7981 */ /* 0x002f28000c1e1100 */
[----:B------:R-:W-:Y:S04]  /*0990*/  STG.E.U8 desc[UR8][R6.64+0x1e], R22 ;  /* 0x00001e1606007986 */ /* 0x000fe8000c101108 */
[----:B------:R-:W4:Y:S04]  /*09a0*/  LDG.E.U8 R14, desc[UR8][R4.64+0x1e] ;  /* 0x00001e08040e7981 */ /* 0x000f28000c1e1100 */
[----:B------:R-:W-:Y:S04]  /*09b0*/  STS.U8 [R10+-0x1e], R15 ;  /* 0xffffe20f0a007388 */ /* 0x000fe80000000000 */
[----:B------:R-:W-:Y:S04]  /*09c0*/  STS.U8 [R10+-0x1d], R17 ;  /* 0xffffe3110a007388 */ /* 0x000fe80000000000 */
[----:B--2---:R-:W-:Y:S04]  /*09d0*/  STS.U8 [R10+-0x1c], R19 ;  /* 0xffffe4130a007388 */ /* 0x004fe80000000000 */
[----:B------:R-:W-:Y:S04]  /*09e0*/  STS.U8 [R10+-0x1b], R21 ;  /* 0xffffe5150a007388 */ /* 0x000fe80000000000 */
[----:B------:R-:W-:Y:S04]  /*09f0*/  STS.U8 [R10+-0x1a], R27 ;  /* 0xffffe61b0a007388 */ /* 0x000fe80000000000 */
[----:B------:R-:W-:Y:S04]  /*0a00*/  STS.U8 [R10+-0x19], R33 ;  /* 0xffffe7210a007388 */ /* 0x000fe80000000000 */
[----:B------:R-:W-:Y:S04]  /*0a10*/  STS.U8 [R10+-0x18], R39 ;  /* 0xffffe8270a007388 */ /* 0x000fe80000000000 */
[----:B------:R-:W-:Y:S04]  /*0a20*/  STS.U8 [R10+-0x17], R45 ;  /* 0xffffe92d0a007388 */ /* 0x000fe80000000000 */
[----:B------:R-:W-:Y:S04]  /*0a30*/  STS.U8 [R10+-0x16], R18 ;  /* 0xffffea120a007388 */ /* 0x000fe80000000000 */
[----:B---3--:R-:W-:Y:S04]  /*0a40*/  STS.U8 [R10+-0x15], R24 ;  /* 0xffffeb180a007388 */ /* 0x008fe80000000000 */
[----:B------:R-:W-:Y:S04]  /*0a50*/  STS.U8 [R10+-0x14], R26 ;  /* 0xffffec1a0a007388 */ /* 0x000fe80000000000 */
        /* <DEDUP_REMOVED lines=13> */
[----:B----4-:R-:W-:Y:S04]  /*0b30*/  STS.U8 [R10+-0x6], R35 ;  /* 0xfffffa230a007388 */ /* 0x010fe80000000000 */
[----:B------:R-:W-:Y:S04]  /*0b40*/  STS.U8 [R10+-0x5], R37 ;  /* 0xfffffb250a007388 */ /* 0x000fe80000000000 */
[----:B------:R-:W-:Y:S04]  /*0b50*/  STS.U8 [R10+-0x4], R41 ;  /* 0xfffffc290a007388 */ /* 0x000fe80000000000 */
[----:B------:R-:W-:Y:S04]  /*0b60*/  STS.U8 [R10+-0x3], R43 ;  /* 0xfffffd2b0a007388 */ /* 0x000fe80000000000 */
[----:B------:R-:W-:Y:S04]  /*0b70*/  STS.U8 [R10+-0x2], R14 ;  /* 0xfffffe0e0a007388 */ /* 0x000fe80000000000 */
[----:B------:R-:W0:Y:S04]  /*0b80*/  LDS.U8 R15, [R10+-0x1] ;  /* 0xffffff000a0f7984 */ /* 0x000e280000000000 */
[----:B0-----:R1:W-:Y:S04]  /*0b90*/  STG.E.U8 desc[UR8][R6.64+0x1f], R15 ;  /* 0x00001f0f06007986 */ /* 0x0013e8000c101108 */
[----:B------:R-:W2:Y:S01]  /*0ba0*/  LDG.E.U8 R5, desc[UR8][R4.64+0x1f] ;  /* 0x00001f0804057981 */ /* 0x000ea2000c1e1100 */
[----:B------:R-:W-:-:S02]  /*0bb0*/  ULOP3.LUT UR6, UR5, 0x1f, URZ, 0xc0, !UPT ;  /* 0x0000001f05067892 */ /* 0x000fc4000f8ec0ff */
[----:B------:R-:W-:-:S06]  /*0bc0*/  UIADD3 UR5, UPT, UPT, UR5, 0x1, URZ ;  /* 0x0000000105057890 */ /* 0x000fcc000fffe0ff */
[----:B------:R-:W-:Y:S01]  /*0bd0*/  ISETP.NE.AND P0, PT, R8, UR5, PT ;  /* 0x0000000508007c0c */ /* 0x000fe2000bf05270 */
[----:B------:R-:W-:Y:S01]  /*0be0*/  VIADD R12, R12, 0x1 ;  /* 0x000000010c0c7836 */ /* 0x000fe20000000000 */
[----:B------:R-:W-:-:S03]  /*0bf0*/  SHF.R.U32.HI R9, RZ, 0x4, R9 ;  /* 0x00000004ff097819 */ /* 0x000fc60000011609 */
[----:B------:R-:W-:-:S05]  /*0c00*/  IMAD.SHL.U32 R14, R12, 0x4000, RZ ;  /* 0x000040000c0e7824 */ /* 0x000fca00078e00ff */
[----:B------:R-:W-:Y:S01]  /*0c10*/  LOP3.LUT R9, R9, 0x1, R14, 0xfe, !PT ;  /* 0x0000000109097812 */ /* 0x000fe200078efe0e */
[----:B--2---:R1:W-:Y:S04]  /*0c20*/  STS.U8 [R10+-0x1], R5 ;  /* 0xffffff050a007388 */ /* 0x0043e80000000000 */
[----:B------:R1:W-:Y:S01]  /*0c30*/  STS.U8 [R10+UR6+-0x20], R11 ;  /* 0xffffe00b0a007988 */ /* 0x0003e20008000006 */
[----:B------:R-:W-:Y:S05]  /*0c40*/  @P0 BRA `(.L_x_6) ;  /* 0xfffffff400a80947 */ /* 0x000fea000383ffff */
[----:B------:R2:W-:Y:S01]  /*0c50*/  STS [R10+0x7ffc], R9 ;  /* 0x007ffc090a007388 */ /* 0x0005e20000000800 */
[----:B------:R-:W-:Y:S05]  /*0c60*/  BRA `(.L_x_7) ;  /* 0x0000001000a47947 */ /* 0x000fea0003800000 */
.L_x_5:
[C---:B------:R-:W-:Y:S01]  /*0c70*/  LOP3.LUT R30, R14.reuse, 0x7, RZ, 0xc0, !PT ;  /* 0x000000070e1e7812 */ /* 0x040fe200078ec0ff */
[----:B------:R-:W-:Y:S01]  /*0c80*/  IMAD.MOV.U32 R17, RZ, RZ, RZ ;  /* 0x000000ffff117224 */ /* 0x000fe200078e00ff */
[C---:B------:R-:W-:Y:S02]  /*0c90*/  LOP3.LUT R32, R14.reuse, 0x3, RZ, 0xc0, !PT ;  /* 0x000000030e207812 */ /* 0x040fe400078ec0ff */
[----:B------:R-:W-:Y:S01]  /*0ca0*/  LOP3.LUT R15, R14, 0xfffffff8, RZ, 0xc0, !PT ;  /* 0xfffffff80e0f7812 */ /* 0x000fe200078ec0ff */
[----:B------:R-:W-:-:S05]  /*0cb0*/  VIADD R2, R30, 0xffffffff ;  /* 0xffffffff1e027836 */ /* 0x000fca0000000000 */
[----:B------:R-:W-:-:S13]  /*0cc0*/  ISETP.GE.U32.AND P0, PT, R2, 0x3, PT ;  /* 0x000000030200780c */ /* 0x000fda0003f06070 */
.L_x_19:
[----:B0-----:R-:W0:Y:S01]  /*0cd0*/  LDCU.64 UR6, c[0x4][0x28] ;  /* 0x01000500ff0677ac */ /* 0x001e220008000a00 */
[----:B------:R-:W-:-:S05]  /*0ce0*/  IMAD R2, R0, 0x8000, R17 ;  /* 0x0000800000027824 */ /* 0x000fca00078e0211 */
[----:B0-----:R-:W-:-:S05]  /*0cf0*/  IADD3 R4, P1, PT, R2, UR6, RZ ;  /* 0x0000000602047c10 */ /* 0x001fca000ff3e0ff */
[----:B------:R-:W-:-:S05]  /*0d00*/  IMAD.X R5, RZ, RZ, UR7, P1 ;  /* 0x00000007ff057e24 */ /* 0x000fca00088e06ff */
[----:B-----5:R0:W5:Y:S01]  /*0d10*/  LDG.E.U8 R16, desc[UR8][R4.64] ;  /* 0x0000000804107981 */ /* 0x020162000c1e1100 */
[----:B------:R-:W-:Y:S01]  /*0d20*/  MOV R3, 0x400 ;  /* 0x0000040000037802 */ /* 0x000fe20000000f00 */
[----:B------:R-:W-:Y:S04]  /*0d30*/  BSSY.RECONVERGENT B1, `(.L_x_8) ;  /* 0x000010d000017945 */ /* 0x000fe80003800200 */
[----:B------:R-:W-:Y:S01]  /*0d40*/  BSSY.RELIABLE B2, `(.L_x_9) ;  /* 0x0000013000027945 */ /* 0x000fe20003800100 */
[----:B------:R-:W1:Y:S01]  /*0d50*/  S2R R20, SR_CgaCtaId ;  /* 0x0000000000147919 */ /* 0x000e620000008800 */
[----:B------:R-:W-:Y:S01]  /*0d60*/  VIADD R12, R12, 0x1 ;  /* 0x000000010c0c7836 */ /* 0x000fe20000000000 */
[----:B------:R-:W-:Y:S01]  /*0d70*/  SHF.R.U32.HI R18, RZ, 0x5, R2 ;  /* 0x00000005ff127819 */ /* 0x000fe20000011602 */
[----:B------:R-:W-:-:S02]  /*0d80*/  VIADD R3, R3, 0x8000 ;  /* 0x0000800003037836 */ /* 0x000fc40000000000 */
[----:B------:R-:W-:-:S03]  /*0d90*/  IMAD.MOV.U32 R19, RZ, RZ, RZ ;  /* 0x000000ffff137224 */ /* 0x000fc600078e00ff */
[----:B01----:R-:W-:-:S07]  /*0da0*/  LEA R20, R20, R3, 0x18 ;  /* 0x0000000314147211 */ /* 0x003fce00078ec0ff */
.L_x_11:
[----:B------:R-:W-:-:S05]  /*0db0*/  IMAD R6, R19, 0x4, R20 ;  /* 0x0000000413067824 */ /* 0x000fca00078e0214 */
[----:B------:R-:W0:Y:S02]  /*0dc0*/  LDS R3, [R6] ;  /* 0x0000000006037984 */ /* 0x000e240000000800 */
[----:B0-----:R-:W-:Y:S02]  /*0dd0*/  SHF.R.U32.HI R4, RZ, 0x1, R3 ;  /* 0x00000001ff047819 */ /* 0x001fe40000011603 */
[----:B------:R-:W-:Y:S02]  /*0de0*/  LOP3.LUT R3, R3, 0x1, RZ, 0xc0, !PT ;  /* 0x0000000103037812 */ /* 0x000fe400078ec0ff */
[----:B------:R-:W-:Y:S02]  /*0df0*/  LOP3.LUT R5, R4, 0x1fff, RZ, 0xc0, !PT ;  /* 0x00001fff04057812 */ /* 0x000fe400078ec0ff */
[----:B------:R-:W-:Y:S02]  /*0e00*/  ISETP.EQ.U32.AND P2, PT, R3, 0x1, PT ;  /* 0x000000010300780c */ /* 0x000fe40003f42070 */
[----:B------:R-:W-:-:S13]  /*0e10*/  ISETP.NE.AND P1, PT, R18, R5, PT ;  /* 0x000000051200720c */ /* 0x000fda0003f25270 */
[----:B------:R-:W-:Y:S05]  /*0e20*/  @!P1 BREAK.RELIABLE P2, B2 ;  /* 0x0000000000029942 */ /* 0x000fea0001000100 */
[----:B------:R-:W-:Y:S05]  /*0e30*/  @!P1 BRA P2, `(.L_x_10) ;  /* 0x0000000c00f09947 */ /* 0x000fea0001000000 */
[----:B------:R-:W-:-:S05]  /*0e40*/  VIADD R19, R19, 0x1 ;  /* 0x0000000113137836 */ /* 0x000fca0000000000 */
[----:B------:R-:W-:-:S13]  /*0e50*/  ISETP.NE.AND P1, PT, R19, R14, PT ;  /* 0x0000000e1300720c */ /* 0x000fda0003f25270 */
[----:B------:R-:W-:Y:S05]  /*0e60*/  @P1 BRA `(.L_x_11) ;  /* 0xfffffffc00d01947 */ /* 0x000fea000383ffff */
[----:B------:R-:W-:Y:S05]  /*0e70*/  BSYNC.RELIABLE B2 ;  /* 0x0000000000027941 */ /* 0x000fea0003800100 */
.L_x_9:
[----:B------:R-:W-:-:S07]  /*0e80*/  IMAD.MOV.U32 R19, RZ, RZ, RZ ;  /* 0x000000ffff137224 */ /* 0x000fce00078e00ff */
.L_x_13:
[----:B------:R-:W-:-:S05]  /*0e90*/  IMAD R6, R19, 0x4, R20 ;  /* 0x0000000413067824 */ /* 0x000fca00078e0214 */
[----:B------:R-:W0:Y:S02]  /*0ea0*/  LDS R3, [R6] ;  /* 0x0000000006037984 */ /* 0x000e240000000800 */
[----:B0-----:R-:W-:-:S04]  /*0eb0*/  LOP3.LUT R3, R3, 0x1, RZ, 0xc0, !PT ;  /* 0x0000000103037812 */ /* 0x001fc800078ec0ff */
[----:B------:R-:W-:-:S13]  /*0ec0*/  ISETP.NE.U32.AND P1, PT, R3, 0x1, PT ;  /* 0x000000010300780c */ /* 0x000fda0003f25070 */
[----:B------:R-:W-:Y:S05]  /*0ed0*/  @P1 BRA `(.L_x_12) ;  /* 0x0000000c00bc1947 */ /* 0x000fea0003800000 */
[----:B------:R-:W-:-:S05]  /*0ee0*/  VIADD R19, R19, 0x1 ;  /* 0x0000000113137836 */ /* 0x000fca0000000000 */
[----:B------:R-:W-:-:S13]  /*0ef0*/  ISETP.NE.AND P1, PT, R19, R14, PT ;  /* 0x0000000e1300720c */ /* 0x000fda0003f25270 */
[----:B------:R-:W-:Y:S05]  /*0f00*/  @P1 BRA `(.L_x_13) ;  /* 0xfffffffc00e01947 */ /* 0x000fea000383ffff */
[----:B------:R-:W-:Y:S01]  /*0f10*/  ISETP.GE.U32.AND P1, PT, R14, 0x8, PT ;  /* 0x000000080e00780c */ /* 0x000fe20003f26070 */
[----:B------:R-:W-:Y:S02]  /*0f20*/  IMAD.MOV.U32 R3, RZ, RZ, -0x1 ;  /* 0xffffffffff037424 */ /* 0x000fe400078e00ff */
[----:B------:R-:W-:Y:S02]  /*0f30*/  IMAD.MOV.U32 R6, RZ, RZ, RZ ;  /* 0x000000ffff067224 */ /* 0x000fe400078e00ff */
[----:B------:R-:W-:-:S08]  /*0f40*/  IMAD.MOV.U32 R19, RZ, RZ, -0x1 ;  /* 0xffffffffff137424 */ /* 0x000fd000078e00ff */
[----:B------:R-:W-:Y:S05]  /*0f50*/  @!P1 BRA `(.L_x_14) ;  /* 0x0000000000a49947 */ /* 0x000fea0003800000 */
[----:B------:R-:W-:Y:S02]  /*0f60*/  IMAD.MOV.U32 R3, RZ, RZ, -0x1 ;  /* 0xffffffffff037424 */ /* 0x000fe400078e00ff */
[----:B------:R-:W-:-:S07]  /*0f70*/  IMAD.MOV.U32 R22, RZ, RZ, RZ ;  /* 0x000000ffff167224 */ /* 0x000fce00078e00ff */
.L_x_15:
[----:B------:R-:W-:-:S05]  /*0f80*/  IMAD R21, R22, 0x4, R20 ;  /* 0x0000000416157824 */ /* 0x000fca00078e0214 */
[----:B------:R-:W0:Y:S04]  /*0f90*/  LDS.128 R4, [R21] ;  /* 0x0000000015047984 */ /* 0x000e280000000c00 */
[----:B------:R-:W1:Y:S01]  /*0fa0*/  LDS.128 R8, [R21+0x10] ;  /* 0x0000100015087984 */ /* 0x000e620000000c00 */
[----:B0-----:R-:W-:Y:S02]  /*0fb0*/  SHF.R.U32.HI R4, RZ, 0xe, R4 ;  /* 0x0000000eff047819 */ /* 0x001fe40000011604 */
[----:B------:R-:W-:Y:S02]  /*0fc0*/  SHF.R.U32.HI R24, RZ, 0xe, R5 ;  /* 0x0000000eff187819 */ /* 0x000fe40000011605 */
[----:B------:R-:W-:Y:S02]  /*0fd0*/  VIMNMX.U32 R5, PT, PT, R4, R3, PT ;  /* 0x0000000304057248 */ /* 0x000fe40003fe0000 */
[----:B------:R-:W-:-:S02]  /*0fe0*/  SHF.R.U32.HI R23, RZ, 0xe, R6 ;  /* 0x0000000eff177819 */ /* 0x000fc40000011606 */
[CC--:B------:R-:W-:Y:S02]  /*0ff0*/  VIMNMX.U32 R6, PT, PT, R5.reuse, R24.reuse, PT ;  /* 0x0000001805067248 */ /* 0x0c0fe40003fe0000 */
[----:B------:R-:W-:Y:S02]  /*1000*/  ISETP.GT.U32.AND P4, PT, R5, R24, PT ;  /* 0x000000180500720c */ /* 0x000fe40003f84070 */
[----:B------:R-:W-:Y:S02]  /*1010*/  SHF.R.U32.HI R24, RZ, 0xe, R7 ;  /* 0x0000000eff187819 */ /* 0x000fe40000011607 */
[CC--:B------:R-:W-:Y:S02]  /*1020*/  VIMNMX.U32 R5, PT, PT, R6.reuse, R23.reuse, PT ;  /* 0x0000001706057248 */ /* 0x0c0fe40003fe0000 */
[----:B------:R-:W-:Y:S02]  /*1030*/  ISETP.GT.U32.AND P1, PT, R6, R23, PT ;  /* 0x000000170600720c */ /* 0x000fe40003f24070 */
[----:B------:R-:W-:-:S02]  /*1040*/  ISETP.GT.U32.AND P3, PT, R3, R4, PT ;  /* 0x000000040300720c */ /* 0x000fc40003f64070 */
[----:B-1----:R-:W-:Y:S02]  /*1050*/  SHF.R.U32.HI R8, RZ, 0xe, R8 ;  /* 0x0000000eff087819 */ /* 0x002fe40000011608 */
[CC--:B------:R-:W-:Y:S02]  /*1060*/  VIMNMX.U32 R3, PT, PT, R5.reuse, R24.reuse, PT ;  /* 0x0000001805037248 */ /* 0x0c0fe40003fe0000 */
[----:B------:R-:W-:Y:S02]  /*1070*/  ISETP.GT.U32.AND P2, PT, R5, R24, PT ;  /* 0x000000180500720c */ /* 0x000fe40003f44070 */
[----:B------:R-:W-:Y:S02]  /*1080*/  SHF.R.U32.HI R9, RZ, 0xe, R9 ;  /* 0x0000000eff097819 */ /* 0x000fe40000011609 */
[CC--:B------:R-:W-:Y:S02]  /*1090*/  VIMNMX.U32 R4, PT, PT, R3.reuse, R8.reuse, PT ;  /* 0x0000000803047248 */ /* 0x0c0fe40003fe0000 */
[C---:B------:R-:W-:Y:S01]  /*10a0*/  SEL R19, R22.reuse, R19, P3 ;  /* 0x0000001316137207 */ /* 0x040fe20001800000 */
[C---:B------:R-:W-:Y:S01]  /*10b0*/  @P4 VIADD R19, R22.reuse, 0x1 ;  /* 0x0000000116134836 */ /* 0x040fe20000000000 */
[----:B------:R-:W-:Y:S01]  /*10c0*/  ISETP.GT.U32.AND P3, PT, R3, R8, PT ;  /* 0x000000080300720c */ /* 0x000fe20003f64070 */
[----:B------:R-:W-:Y:S01]  /*10d0*/  @P1 VIADD R19, R22, 0x2 ;  /* 0x0000000216131836 */ /* 0x000fe20000000000 */
[----:B------:R-:W-:-:S02]  /*10e0*/  SHF.R.U32.HI R10, RZ, 0xe, R10 ;  /* 0x0000000eff0a7819 */ /* 0x000fc4000001160a */
[-C--:B------:R-:W-:Y:S01]  /*10f0*/  VIMNMX.U32 R3, PT, PT, R4, R9.reuse, PT ;  /* 0x0000000904037248 */ /* 0x080fe20003fe0000 */
[----:B------:R-:W-:Y:S01]  /*1100*/  @P2 VIADD R19, R22, 0x3 ;  /* 0x0000000316132836 */ /* 0x000fe20000000000 */
[----:B------:R-:W-:Y:S02]  /*1110*/  ISETP.GT.U32.AND P4, PT, R4, R9, PT ;  /* 0x000000090400720c */ /* 0x000fe40003f84070 */
[CC--:B------:R-:W-:Y:S02]  /*1120*/  ISETP.GT.U32.AND P1, PT, R3.reuse, R10.reuse, PT ;  /* 0x0000000a0300720c */ /* 0x0c0fe40003f24070 */
[----:B------:R-:W-:Y:S02]  /*1130*/  SHF.R.U32.HI R4, RZ, 0xe, R11 ;  /* 0x0000000eff047819 */ /* 0x000fe4000001160b */
[----:B------:R-:W-:Y:S01]  /*1140*/  VIMNMX.U32 R3, PT, PT, R3, R10, PT ;  /* 0x0000000a03037248 */ /* 0x000fe20003fe0000 */
[----:B------:R-:W-:-:S03]  /*1150*/  @P3 VIADD R19, R22, 0x4 ;  /* 0x0000000416133836 */ /* 0x000fc60000000000 */
[CC--:B------:R-:W-:Y:S02]  /*1160*/  ISETP.GT.U32.AND P2, PT, R3.reuse, R4.reuse, PT ;  /* 0x000000040300720c */ /* 0x0c0fe40003f44070 */
[----:B------:R-:W-:Y:S01]  /*1170*/  VIMNMX.U32 R3, PT, PT, R3, R4, PT ;  /* 0x0000000403037248 */ /* 0x000fe20003fe0000 */
[C---:B------:R-:W-:Y:S02]  /*1180*/  @P4 VIADD R19, R22.reuse, 0x5 ;  /* 0x0000000516134836 */ /* 0x040fe40000000000 */
[----:B------:R-:W-:-:S08]  /*1190*/  @P1 VIADD R19, R22, 0x6 ;  /* 0x0000000616131836 */ /* 0x000fd00000000000 */
[C---:B------:R-:W-:Y:S02]  /*11a0*/  @P2 VIADD R19, R22.reuse, 0x7 ;  /* 0x0000000716132836 */ /* 0x040fe40000000000 */
[----:B------:R-:W-:-:S05]  /*11b0*/  VIADD R22, R22, 0x8 ;  /* 0x0000000816167836 */ /* 0x000fca0000000000 */
[----:B------:R-:W-:-:S13]  /*11c0*/  ISETP.NE.AND P1, PT, R22, R15, PT ;  /* 0x0000000f1600720c */ /* 0x000fda0003f25270 */
[----:B------:R-:W-:Y:S05]  /*11d0*/  @P1 BRA `(.L_x_15) ;  /* 0xfffffffc00681947 */ /* 0x000fea000383ffff */
[----:B------:R-:W-:-:S07]  /*11e0*/  IMAD.MOV.U32 R6, RZ, RZ, R15 ;  /* 0x000000ffff067224 */ /* 0x000fce00078e000f */
.L_x_14:
[----:B------:R-:W-:-:S13]  /*11f0*/  ISETP.NE.AND P1, PT, R30, RZ, PT ;  /* 0x000000ff1e00720c */ /* 0x000fda0003f25270 */
[----:B------:R-:W-:Y:S05]  /*1200*/  @!P1 BRA `(.L_x_16) ;  /* 0x0000000000a89947 */ /* 0x000fea0003800000 */
[----:B------:R-:W-:Y:S01]  /*1210*/  ISETP.NE.AND P5, PT, R32, RZ, PT ;  /* 0x000000ff2000720c */ /* 0x000fe20003fa5270 */
[----:B------:R-:W-:-:S12]  /*1220*/  @!P0 BRA `(.L_x_17) ;  /* 0x0000000000508947 */ /* 0x000fd80003800000 */
[----:B------:R-:W-:-:S05]  /*1230*/  IMAD R7, R6, 0x4, R20 ;  /* 0x0000000406077824 */ /* 0x000fca00078e0214 */
[----:B------:R-:W0:Y:S04]  /*1240*/  LDS.64 R8, [R7] ;  /* 0x0000000007087984 */ /* 0x000e280000000a00 */
[----:B------:R-:W1:Y:S01]  /*1250*/  LDS.64 R4, [R7+0x8] ;  /* 0x0000080007047984 */ /* 0x000e620000000a00 */
[----:B0-----:R-:W-:Y:S02]  /*1260*/  SHF.R.U32.HI R8, RZ, 0xe, R8 ;  /* 0x0000000eff087819 */ /* 0x001fe40000011608 */
[----:B------:R-:W-:Y:S02]  /*1270*/  SHF.R.U32.HI R10, RZ, 0xe, R9 ;  /* 0x0000000eff0a7819 */ /* 0x000fe40000011609 */
[----:B------:R-:W-:Y:S02]  /*1280*/  VIMNMX.U32 R9, PT, PT, R3, R8, PT ;  /* 0x0000000803097248 */ /* 0x000fe40003fe0000 */
[----:B-1----:R-:W-:-:S02]  /*1290*/  SHF.R.U32.HI R11, RZ, 0xe, R4 ;  /* 0x0000000eff0b7819 */ /* 0x002fc40000011604 */
[CC--:B------:R-:W-:Y:S02]  /*12a0*/  VIMNMX.U32 R4, PT, PT, R9.reuse, R10.reuse, PT ;  /* 0x0000000a09047248 */ /* 0x0c0fe40003fe0000 */
[----:B------:R-:W-:Y:S02]  /*12b0*/  SHF.R.U32.HI R5, RZ, 0xe, R5 ;  /* 0x0000000eff057819 */ /* 0x000fe40000011605 */
[CC--:B------:R-:W-:Y:S02]  /*12c0*/  ISETP.GT.U32.AND P3, PT, R4.reuse, R11.reuse, PT ;  /* 0x0000000b0400720c */ /* 0x0c0fe40003f64070 */
[----:B------:R-:W-:Y:S02]  /*12d0*/  VIMNMX.U32 R4, PT, PT, R4, R11, PT ;  /* 0x0000000b04047248 */ /* 0x000fe40003fe0000 */
[----:B------:R-:W-:Y:S02]  /*12e0*/  ISETP.GT.U32.AND P2, PT, R9, R10, PT ;  /* 0x0000000a0900720c */ /* 0x000fe40003f44070 */
[----:B------:R-:W-:-:S02]  /*12f0*/  ISETP.GT.U32.AND P4, PT, R4, R5, PT ;  /* 0x000000050400720c */ /* 0x000fc40003f84070 */
[----:B------:R-:W-:Y:S02]  /*1300*/  ISETP.GT.U32.AND P1, PT, R3, R8, PT ;  /* 0x000000080300720c */ /* 0x000fe40003f24070 */
[----:B------:R-:W-:Y:S02]  /*1310*/  VIMNMX.U32 R3, PT, PT, R4, R5, PT ;  /* 0x0000000504037248 */ /* 0x000fe40003fe0000 */
[----:B------:R-:W-:-:S05]  /*1320*/  SEL R19, R6, R19, P1 ;  /* 0x0000001306137207 */ /* 0x000fca0000800000 */
[C---:B------:R-:W-:Y:S02]  /*1330*/  @P2 VIADD R19, R6.reuse, 0x1 ;  /* 0x0000000106132836 */ /* 0x040fe40000000000 */
[C---:B------:R-:W-:Y:S02]  /*1340*/  @P3 VIADD R19, R6.reuse, 0x2 ;  /* 0x0000000206133836 */ /* 0x040fe40000000000 */
[C---:B------:R-:W-:Y:S02]  /*1350*/  @P4 VIADD R19, R6.reuse, 0x3 ;  /* 0x0000000306134836 */ /* 0x040fe40000000000 */
[----:B------:R-:W-:-:S07]  /*1360*/  VIADD R6, R6, 0x4 ;  /* 0x0000000406067836 */ /* 0x000fce0000000000 */
.L_x_17:
[----:B------:R-:W-:Y:S05]  /*1370*/  @!P5 BRA `(.L_x_16) ;  /* 0x00000000004cd947 */ /* 0x000fea0003800000 */
[----:B------:R-:W-:Y:S02]  /*1380*/  ISETP.NE.AND P1, PT, R32, 0x1, PT ;  /* 0x000000012000780c */ /* 0x000fe40003f25270 */
[----:B------:R-:W-:-:S11]  /*1390*/  LOP3.LUT P2, RZ, R14, 0x1, RZ, 0xc0, !PT ;  /* 0x000000010eff7812 */ /* 0x000fd6000784c0ff */
[----:B------:R-:W-:Y:S05]  /*13a0*/  @!P1 BRA `(.L_x_18) ;  /* 0x00000000002c9947 */ /* 0x000fea0003800000 */
[----:B------:R-:W-:-:S06]  /*13b0*/  IMAD R4, R6, 0x4, R20 ;  /* 0x0000000406047824 */ /* 0x000fcc00078e0214 */
[----:B------:R-:W0:Y:S02]  /*13c0*/  LDS.64 R4, [R4] ;  /* 0x0000000004047984 */ /* 0x000e240000000a00 */
[----:B0-----:R-:W-:Y:S02]  /*13d0*/  SHF.R.U32.HI R8, RZ, 0xe, R4 ;  /* 0x0000000eff087819 */ /* 0x001fe40000011604 */
[----:B------:R-:W-:Y:S02]  /*13e0*/  SHF.R.U32.HI R10, RZ, 0xe, R5 ;  /* 0x0000000eff0a7819 */ /* 0x000fe40000011605 */
[CC--:B------:R-:W-:Y:S02]  /*13f0*/  VIMNMX.U32 R5, PT, PT, R3.reuse, R8.reuse, PT ;  /* 0x0000000803057248 */ /* 0x0c0fe40003fe0000 */
[----:B------:R-:W-:Y:S02]  /*1400*/  ISETP.GT.U32.AND P1, PT, R3, R8, PT ;  /* 0x000000080300720c */ /* 0x000fe40003f24070 */
[----:B------:R-:W-:-:S02]  /*1410*/  ISETP.GT.U32.AND P3, PT, R5, R10, PT ;  /* 0x0000000a0500720c */ /* 0x000fc40003f64070 */
[----:B------:R-:W-:Y:S02]  /*1420*/  SEL R19, R6, R19, P1 ;  /* 0x0000001306137207 */ /* 0x000fe40000800000 */
[----:B------:R-:W-:-:S09]  /*1430*/  VIMNMX.U32 R3, PT, PT, R5, R10, PT ;  /* 0x0000000a05037248 */ /* 0x000fd20003fe0000 */
[C---:B------:R-:W-:Y:S02]  /*1440*/  @P3 VIADD R19, R6.reuse, 0x1 ;  /* 0x0000000106133836 */ /* 0x040fe40000000000 */
[----:B------:R-:W-:-:S07]  /*1450*/  VIADD R6, R6, 0x2 ;  /* 0x0000000206067836 */ /* 0x000fce0000000000 */
.L_x_18:
[----:B------:R-:W-:-:S06]  /*1460*/  @P2 IMAD R4, R6, 0x4, R20 ;  /* 0x0000000406042824 */ /* 0x000fcc00078e0214 */
[----:B------:R-:W0:Y:S02]  /*1470*/  @P2 LDS R4, [R4] ;  /* 0x0000000004042984 */ /* 0x000e240000000800 */
[----:B0-----:R-:W-:-:S04]  /*1480*/  @P2 SHF.R.U32.HI R8, RZ, 0xe, R4 ;  /* 0x0000000eff082819 */ /* 0x001fc80000011604 */
[----:B------:R-:W-:-:S04]  /*1490*/  @P2 ISETP.GT.U32.AND P1, PT, R3, R8, PT ;  /* 0x000000080300220c */ /* 0x000fc80003f24070 */
[----:B------:R-:W-:-:S09]  /*14a0*/  @P2 SEL R19, R6, R19, P1 ;  /* 0x0000001306132207 */ /* 0x000fd20000800000 */
.L_x_16:
[----:B------:R-:W0:Y:S01]  /*14b0*/  S2UR UR6, SR_CgaCtaId ;  /* 0x00000000000679c3 */ /* 0x000e220000008800 */
[----:B------:R-:W-:Y:S01]  /*14c0*/  IMAD R6, R19, 0x4, R20 ;  /* 0x0000000413067824 */ /* 0x000fe200078e0214 */
[----:B------:R-:W-:Y:S01]  /*14d0*/  UMOV UR5, 0x400 ;  /* 0x0000040000057882 */ /* 0x000fe20000000000 */
[----:B------:R-:W-:Y:S01]  /*14e0*/  LOP3.LUT R4, R2, 0x7fffffe0, RZ, 0xc0, !PT ;  /* 0x7fffffe002047812 */ /* 0x000fe200078ec0ff */
[----:B------:R-:W-:Y:S02]  /*14f0*/  VIADD R13, R13, 0x1 ;  /* 0x000000010d0d7836 */ /* 0x000fe40000000000 */
[----:B------:R-:W1:Y:S02]  /*1500*/  LDS R3, [R6] ;  /* 0x0000000006037984 */ /* 0x000e640000000800 */
[----:B------:R-:W2:Y:S01]  /*1510*/  LDC.64 R8, c[0x4][0x8] ;  /* 0x01000200ff087b82 */ /* 0x000ea20000000a00 */
[----:B0-----:R-:W-:Y:S01]  /*1520*/  ULEA UR5, UR6, UR5, 0x18 ;  /* 0x0000000506057291 */ /* 0x001fe2000f8ec0ff */
[----:B------:R-:W0:Y:S05]  /*1530*/  LDCU.64 UR6, c[0x4][0x18] ;  /* 0x01000300ff0677ac */ /* 0x000e2a0008000a00 */
[----:B------:R-:W-:Y:S01]  /*1540*/  LEA R7, R19, UR5, 0x5 ;  /* 0x0000000513077c11 */ /* 0x000fe2000f8e28ff */
[----:B--2---:R-:W-:Y:S04]  /*1550*/  STG.E desc[UR8][R8.64], R13 ;  /* 0x0000000d08007986 */ /* 0x004fe8000c101908 */
[----:B------:R-:W2:Y:S04]  /*1560*/  LDS.U8 R11, [R7] ;  /* 0x00000000070b7984 */ /* 0x000ea80000000000 */
[----:B------:R-:W3:Y:S04]  /*1570*/  LDS.U8 R21, [R7+0x1] ;  /* 0x0000010007157984 */ /* 0x000ee80000000000 */
[----:B------:R-:W4:Y:S01]  /*1580*/  LDS.U8 R23, [R7+0x2] ;  /* 0x0000020007177984 */ /* 0x000f220000000000 */
[----:B0-----:R-:W-:Y:S01]  /*1590*/  IADD3 R4, P2, PT, R4, UR6, RZ ;  /* 0x0000000604047c10 */ /* 0x001fe2000ff5e0ff */
[----:B-1----:R-:W-:-:S02]  /*15a0*/  IMAD.SHL.U32 R3, R3, 0x10, RZ ;  /* 0x0000001003037824 */ /* 0x002fc400078e00ff */
[----:B------:R-:W0:Y:S02]  /*15b0*/  LDS.U8 R25, [R7+0x3] ;  /* 0x0000030007197984 */ /* 0x000e240000000000 */
[----:B------:R-:W-:Y:S01]  /*15c0*/  IMAD.X R5, RZ, RZ, UR7, P2 ;  /* 0x00000007ff057e24 */ /* 0x000fe200090e06ff */
[----:B------:R-:W-:Y:S01]  /*15d0*/  LOP3.LUT R3, R3, 0x3ffe0, RZ, 0xc0, !PT ;  /* 0x0003ffe003037812 */ /* 0x000fe200078ec0ff */
[----:B------:R-:W1:Y:S03]  /*15e0*/  LDS.U8 R27, [R7+0x4] ;  /* 0x00000400071b7984 */ /* 0x000e660000000000 */
[----:B------:R-:W-:Y:S01]  /*15f0*/  IADD3 R2, P1, PT, R3, UR6, RZ ;  /* 0x0000000603027c10 */ /* 0x000fe2000ff3e0ff */
[----:B------:R-:W1:Y:S04]  /*1600*/  LDS.U8 R29, [R7+0x5] ;  /* 0x00000500071d7984 */ /* 0x000e680000000000 */
[----:B------:R-:W1:Y:S01]  /*1610*/  LDS.U8 R33, [R7+0x6] ;  /* 0x0000060007217984 */ /* 0x000e620000000000 */
[----:B------:R-:W-:-:S03]  /*1620*/  IMAD.X R3, RZ, RZ, UR7, P1 ;  /* 0x00000007ff037e24 */ /* 0x000fc600088e06ff */
[----:B------:R-:W1:Y:S04]  /*1630*/  LDS.U8 R37, [R7+0x7] ;  /* 0x0000070007257984 */ /* 0x000e680000000000 */
[----:B------:R-:W1:Y:S04]  /*1640*/  LDS.U8 R39, [R7+0x8] ;  /* 0x0000080007277984 */ /* 0x000e680000000000 */
[----:B------:R-:W-:Y:S04]  /*1650*/  LDS.U8 R26, [R7+0xa] ;  /* 0x00000a00071a7984 */ /* 0x000fe80000000000 */
[----:B--2---:R-:W-:Y:S04]  /*1660*/  STG.E.U8 desc[UR8][R2.64], R11 ;  /* 0x0000000b02007986 */ /* 0x004fe8000c101108 */
[----:B------:R-:W2:Y:S04]  /*1670*/  LDG.E.U8 R10, desc[UR8][R4.64] ;  /* 0x00000008040a7981 */ /* 0x000ea8000c1e1100 */
[----:B---3--:R-:W-:Y:S04]  /*1680*/  STG.E.U8 desc[UR8][R2.64+0x1], R21 ;  /* 0x0000011502007986 */ /* 0x008fe8000c101108 */
[----:B------:R-:W3:Y:S04]  /*1690*/  LDG.E.U8 R20, desc[UR8][R4.64+0x1] ;  /* 0x0000010804147981 */ /* 0x000ee8000c1e1100 */
[----:B----4-:R-:W-:Y:S04]  /*16a0*/  STG.E.U8 desc[UR8][R2.64+0x2], R23 ;  /* 0x0000021702007986 */ /* 0x010fe8000c101108 */
[----:B------:R-:W4:Y:S04]  /*16b0*/  LDG.E.U8 R22, desc[UR8][R4.64+0x2] ;  /* 0x0000020804167981 */ /* 0x000f28000c1e1100 */
[----:B0-----:R-:W-:Y:S04]  /*16c0*/  STG.E.U8 desc[UR8][R2.64+0x3], R25 ;  /* 0x0000031902007986 */ /* 0x001fe8000c101108 */
[----:B------:R-:W4:Y:S04]  /*16d0*/  LDG.E.U8 R24, desc[UR8][R4.64+0x3] ;  /* 0x0000030804187981 */ /* 0x000f28000c1e1100 */
[----:B-1----:R-:W-:Y:S04]  /*16e0*/  STG.E.U8 desc[UR8][R2.64+0x4], R27 ;  /* 0x0000041b02007986 */ /* 0x002fe8000c101108 */
[----:B------:R-:W4:Y:S04]  /*16f0*/  LDG.E.U8 R28, desc[UR8][R4.64+0x4] ;  /* 0x00000408041c7981 */ /* 0x000f28000c1e1100 */
[----:B------:R-:W-:Y:S04]  /*1700*/  STG.E.U8 desc[UR8][R2.64+0x5], R29 ;  /* 0x0000051d02007986 */ /* 0x000fe8000c101108 */
[----:B------:R-:W4:Y:S04]  /*1710*/  LDG.E.U8 R31, desc[UR8][R4.64+0x5] ;  /* 0x00000508041f7981 */ /* 0x000f28000c1e1100 */
[----:B------:R-:W-:Y:S04]  /*1720*/  STG.E.U8 desc[UR8][R2.64+0x6], R33 ;  /* 0x0000062102007986 */ /* 0x000fe8000c101108 */
[----:B------:R-:W4:Y:S04]  /*1730*/  LDG.E.U8 R35, desc[UR8][R4.64+0x6] ;  /* 0x0000060804237981 */ /* 0x000f28000c1e1100 */
[----:B------:R-:W0:Y:S04]  /*1740*/  LDS.U8 R25, [R7+0x9] ;  /* 0x0000090007197984 */ /* 0x000e280000000000 */
[----:B------:R-:W1:Y:S04]  /*1750*/  LDS.U8 R34, [R7+0xb] ;  /* 0x00000b0007227984 */ /* 0x000e680000000000 */
        /* <DEDUP_REMOVED lines=10> */
[----:B------:R-:W-:Y:S04]  /*1800*/  STG.E.U8 desc[UR8][R2.64+0x7], R37 ;  /* 0x0000072502007986 */ /* 0x000fe8000c101108 */
[----:B------:R-:W4:Y:S04]  /*1810*/  LDG.E.U8 R8, desc[UR8][R4.64+0x7] ;  /* 0x0000070804087981 */ /* 0x000f28000c1e1100 */
[----:B------:R-:W1:Y:S04]  /*1820*/  LDS.U8 R21, [R7+0x16] ;  /* 0x0000160007157984 */ /* 0x000e680000000000 */
[----:B------:R-:W-:Y:S04]  /*1830*/  STG.E.U8 desc[UR8][R2.64+0x8], R39 ;  /* 0x0000082702007986 */ /* 0x000fe8000c101108 */
[----:B------:R-:W1:Y:S04]  /*1840*/  LDS.U8 R23, [R7+0x17] ;  /* 0x0000170007177984 */ /* 0x000e680000000000 */
[----:B------:R-:W-:Y:S04]  /*1850*/  LDS.U8 R27, [R7+0x19] ;  /* 0x00001900071b7984 */ /* 0x000fe80000000000 */
[----:B------:R-:W-:Y:S04]  /*1860*/  LDS.U8 R29, [R7+0x1a] ;  /* 0x00001a00071d7984 */ /* 0x000fe80000000000 */
[----:B------:R-:W-:Y:S04]  /*1870*/  LDS.U8 R33, [R7+0x1c] ;  /* 0x00001c0007217984 */ /* 0x000fe80000000000 */
[----:B------:R-:W-:Y:S04]  /*1880*/  LDS.U8 R37, [R7+0x1e] ;  /* 0x00001e0007257984 */ /* 0x000fe80000000000 */
[----:B------:R-:W-:Y:S04]  /*1890*/  LDS.U8 R39, [R7+0x1f] ;  /* 0x00001f0007277984 */ /* 0x000fe80000000000 */
[----:B--2---:R2:W-:Y:S04]  /*18a0*/  STS.U8 [R7], R10 ;  /* 0x0000000a07007388 */ /* 0x0045e80000000000 */
[----:B---3--:R3:W-:Y:S04]  /*18b0*/  STS.U8 [R7+0x1], R20 ;  /* 0x0000011407007388 */ /* 0x0087e80000000000 */
[----:B--2---:R-:W2:Y:S04]  /*18c0*/  LDG.E.U8 R10, desc[UR8][R4.64+0x8] ;  /* 0x00000808040a7981 */ /* 0x004ea8000c1e1100 */
[----:B0-----:R-:W-:Y:S04]  /*18d0*/  STG.E.U8 desc[UR8][R2.64+0x9], R25 ;  /* 0x0000091902007986 */ /* 0x001fe8000c101108 */
[----:B------:R-:W0:Y:S04]  /*18e0*/  LDS.U8 R25, [R7+0x18] ;  /* 0x0000180007197984 */ /* 0x000e280000000000 */
[----:B---3--:R-:W3:Y:S04]  /*18f0*/  LDG.E.U8 R20, desc[UR8][R4.64+0x9] ;  /* 0x0000090804147981 */ /* 0x008ee8000c1e1100 */
[----:B----4-:R4:W-:Y:S04]  /*1900*/  STS.U8 [R7+0x2], R22 ;  /* 0x0000021607007388 */ /* 0x0109e80000000000 */
[----:B------:R-:W-:Y:S04]  /*1910*/  STG.E.U8 desc[UR8][R2.64+0xa], R26 ;  /* 0x00000a1a02007986 */ /* 0x000fe8000c101108 */
[----:B------:R1:W-:Y:S04]  /*1920*/  STS.U8 [R7+0x3], R24 ;  /* 0x0000031807007388 */ /* 0x0003e80000000000 */
[----:B------:R-:W-:Y:S04]  /*1930*/  STS.U8 [R7+0x5], R31 ;  /* 0x0000051f07007388 */ /* 0x000fe80000000000 */
[----:B------:R-:W0:Y:S04]  /*1940*/  LDS.U8 R31, [R7+0x1b] ;  /* 0x00001b00071f7984 */ /* 0x000e280000000000 */
[----:B------:R-:W-:Y:S04]  /*1950*/  STS.U8 [R7+0x6], R35 ;  /* 0x0000062307007388 */ /* 0x000fe80000000000 */
[----:B------:R-:W0:Y:S04]  /*1960*/  LDS.U8 R35, [R7+0x1d] ;  /* 0x00001d0007237984 */ /* 0x000e280000000000 */
[----:B----4-:R-:W4:Y:S04]  /*1970*/  LDG.E.U8 R22, desc[UR8][R4.64+0xa] ;  /* 0x00000a0804167981 */ /* 0x010f28000c1e1100 */
[----:B-1----:R-:W-:Y:S04]  /*1980*/  STG.E.U8 desc[UR8][R2.64+0xb], R34 ;  /* 0x00000b2202007986 */ /* 0x002fe8000c101108 */
[----:B------:R-:W4:Y:S04]  /*1990*/  LDG.E.U8 R24, desc[UR8][R4.64+0xb] ;  /* 0x00000b0804187981 */ /* 0x000f28000c1e1100 */
[----:B------:R-:W-:Y:S04]  /*19a0*/  STG.E.U8 desc[UR8][R2.64+0xc], R40 ;  /* 0x00000c2802007986 */ /* 0x000fe8000c101108 */
[----:B------:R-:W4:Y:S04]  /*19b0*/  LDG.E.U8 R26, desc[UR8][R4.64+0xc] ;  /* 0x00000c08041a7981 */ /* 0x000f28000c1e1100 */
[----:B------:R1:W-:Y:S04]  /*19c0*/  STS.U8 [R7+0x4], R28 ;  /* 0x0000041c07007388 */ /* 0x0003e80000000000 */
[----:B------:R-:W-:Y:S04]  /*19d0*/  STG.E.U8 desc[UR8][R2.64+0xd], R42 ;  /* 0x00000d2a02007986 */ /* 0x000fe8000c101108 */
[----:B-1----:R-:W4:Y:S04]  /*19e0*/  LDG.E.U8 R28, desc[UR8][R4.64+0xd] ;  /* 0x00000d08041c7981 */ /* 0x002f28000c1e1100 */
[----:B------:R-:W-:Y:S04]  /*19f0*/  STG.E.U8 desc[UR8][R2.64+0xe], R44 ;  /* 0x00000e2c02007986 */ /* 0x000fe8000c101108 */
[----:B------:R-:W4:Y:S04]  /*1a00*/  LDG.E.U8 R34, desc[UR8][R4.64+0xe] ;  /* 0x00000e0804227981 */ /* 0x000f28000c1e1100 */
[----:B------:R1:W-:Y:S04]  /*1a10*/  STG.E.U8 desc[UR8][R2.64+0xf], R36 ;  /* 0x00000f2402007986 */ /* 0x0003e8000c101108 */
[----:B-1----:R-:W4:Y:S04]  /*1a20*/  LDG.E.U8 R36, desc[UR8][R4.64+0xf] ;  /* 0x00000f0804247981 */ /* 0x002f28000c1e1100 */
[----:B------:R1:W-:Y:S04]  /*1a30*/  STG.E.U8 desc[UR8][R2.64+0x10], R38 ;  /* 0x0000102602007986 */ /* 0x0003e8000c101108 */
[----:B-1----:R-:W4:Y:S04]  /*1a40*/  LDG.E.U8 R38, desc[UR8][R4.64+0x10] ;  /* 0x0000100804267981 */ /* 0x002f28000c1e1100 */
[----:B------:R-:W-:Y:S04]  /*1a50*/  STG.E.U8 desc[UR8][R2.64+0x11], R45 ;  /* 0x0000112d02007986 */ /* 0x000fe8000c101108 */
[----:B------:R-:W4:Y:S04]  /*1a60*/  LDG.E.U8 R40, desc[UR8][R4.64+0x11] ;  /* 0x0000110804287981 */ /* 0x000f28000c1e1100 */
[----:B------:R-:W-:Y:S04]  /*1a70*/  STG.E.U8 desc[UR8][R2.64+0x12], R43 ;  /* 0x0000122b02007986 */ /* 0x000fe8000c101108 */
[----:B------:R-:W4:Y:S04]  /*1a80*/  LDG.E.U8 R42, desc[UR8][R4.64+0x12] ;  /* 0x00001208042a7981 */ /* 0x000f28000c1e1100 */
[----:B------:R-:W-:Y:S04]  /*1a90*/  STG.E.U8 desc[UR8][R2.64+0x13], R41 ;  /* 0x0000132902007986 */ /* 0x000fe8000c101108 */
[----:B------:R-:W4:Y:S04]  /*1aa0*/  LDG.E.U8 R44, desc[UR8][R4.64+0x13] ;  /* 0x00001308042c7981 */ /* 0x000f28000c1e1100 */
[----:B------:R1:W-:Y:S04]  /*1ab0*/  STG.E.U8 desc[UR8][R2.64+0x14], R9 ;  /* 0x0000140902007986 */ /* 0x0003e8000c101108 */
[----:B-1----:R-:W4:Y:S04]  /*1ac0*/  LDG.E.U8 R9, desc[UR8][R4.64+0x14] ;  /* 0x0000140804097981 */ /* 0x002f28000c1e1100 */
[----:B------:R1:W-:Y:S04]  /*1ad0*/  STG.E.U8 desc[UR8][R2.64+0x15], R11 ;  /* 0x0000150b02007986 */ /* 0x0003e8000c101108 */
[----:B-1----:R-:W4:Y:S04]  /*1ae0*/  LDG.E.U8 R11, desc[UR8][R4.64+0x15] ;  /* 0x00001508040b7981 */ /* 0x002f28000c1e1100 */
[----:B------:R1:W-:Y:S04]  /*1af0*/  STG.E.U8 desc[UR8][R2.64+0x16], R21 ;  /* 0x0000161502007986 */ /* 0x0003e8000c101108 */
[----:B------:R-:W4:Y:S04]  /*1b00*/  LDG.E.U8 R45, desc[UR8][R4.64+0x16] ;  /* 0x00001608042d7981 */ /* 0x000f28000c1e1100 */
[----:B------:R1:W-:Y:S04]  /*1b10*/  STG.E.U8 desc[UR8][R2.64+0x17], R23 ;  /* 0x0000171702007986 */ /* 0x0003e8000c101108 */
[----:B------:R-:W4:Y:S04]  /*1b20*/  LDG.E.U8 R43, desc[UR8][R4.64+0x17] ;  /* 0x00001708042b7981 */ /* 0x000f28000c1e1100 */
[----:B0-----:R0:W-:Y:S04]  /*1b30*/  STG.E.U8 desc[UR8][R2.64+0x18], R25 ;  /* 0x0000181902007986 */ /* 0x0011e8000c101108 */
[----:B------:R-:W4:Y:S04]  /*1b40*/  LDG.E.U8 R41, desc[UR8][R4.64+0x18] ;  /* 0x0000180804297981 */ /* 0x000f28000c1e1100 */
[----:B------:R0:W-:Y:S04]  /*1b50*/  STG.E.U8 desc[UR8][R2.64+0x19], R27 ;  /* 0x0000191b02007986 */ /* 0x0001e8000c101108 */
[----:B-1----:R-:W4:Y:S04]  /*1b60*/  LDG.E.U8 R21, desc[UR8][R4.64+0x19] ;  /* 0x0000190804157981 */ /* 0x002f28000c1e1100 */
[----:B------:R1:W-:Y:S04]  /*1b70*/  STG.E.U8 desc[UR8][R2.64+0x1a], R29 ;  /* 0x00001a1d02007986 */ /* 0x0003e8000c101108 */
[----:B------:R-:W4:Y:S04]  /*1b80*/  LDG.E.U8 R23, desc[UR8][R4.64+0x1a] ;  /* 0x00001a0804177981 */ /* 0x000f28000c1e1100 */
[----:B------:R1:W-:Y:S04]  /*1b90*/  STG.E.U8 desc[UR8][R2.64+0x1b], R31 ;  /* 0x00001b1f02007986 */ /* 0x0003e8000c101108 */
[----:B0-----:R-:W4:Y:S04]  /*1ba0*/  LDG.E.U8 R25, desc[UR8][R4.64+0x1b] ;  /* 0x00001b0804197981 */ /* 0x001f28000c1e1100 */
[----:B------:R0:W-:Y:S04]  /*1bb0*/  STG.E.U8 desc[UR8][R2.64+0x1c], R33 ;  /* 0x00001c2102007986 */ /* 0x0001e8000c101108 */
[----:B------:R-:W4:Y:S04]  /*1bc0*/  LDG.E.U8 R27, desc[UR8][R4.64+0x1c] ;  /* 0x00001c08041b7981 */ /* 0x000f28000c1e1100 */
[----:B------:R0:W-:Y:S04]  /*1bd0*/  STG.E.U8 desc[UR8][R2.64+0x1d], R35 ;  /* 0x00001d2302007986 */ /* 0x0001e8000c101108 */
[----:B-1----:R-:W4:Y:S04]  /*1be0*/  LDG.E.U8 R29, desc[UR8][R4.64+0x1d] ;  /* 0x00001d08041d7981 */ /* 0x002f28000c1e1100 */
[----:B------:R1:W-:Y:S04]  /*1bf0*/  STG.E.U8 desc[UR8][R2.64+0x1e], R37 ;  /* 0x00001e2502007986 */ /* 0x0003e8000c101108 */
[----:B------:R-:W4:Y:S04]  /*1c00*/  LDG.E.U8 R31, desc[UR8][R4.64+0x1e] ;  /* 0x00001e08041f7981 */ /* 0x000f28000c1e1100 */
[----:B------:R1:W-:Y:S04]  /*1c10*/  STG.E.U8 desc[UR8][R2.64+0x1f], R39 ;  /* 0x00001f2702007986 */ /* 0x0003e8000c101108 */
[----:B0-----:R-:W4:Y:S04]  /*1c20*/  LDG.E.U8 R33, desc[UR8][R4.64+0x1f] ;  /* 0x00001f0804217981 */ /* 0x001f28000c1e1100 */
[----:B------:R1:W-:Y:S04]  /*1c30*/  STS.U8 [R7+0x7], R8 ;  /* 0x0000070807007388 */ /* 0x0003e80000000000 */
[----:B--2---:R1:W-:Y:S04]  /*1c40*/  STS.U8 [R7+0x8], R10 ;  /* 0x0000080a07007388 */ /* 0x0043e80000000000 */
[----:B---3--:R1:W-:Y:S04]  /*1c50*/  STS.U8 [R7+0x9], R20 ;  /* 0x0000091407007388 */ /* 0x0083e80000000000 */
[----:B----4-:R1:W-:Y:S04]  /*1c60*/  STS.U8 [R7+0xa], R22 ;  /* 0x00000a1607007388 */ /* 0x0103e80000000000 */
[----:B------:R1:W-:Y:S04]  /*1c70*/  STS.U8 [R7+0xb], R24 ;  /* 0x00000b1807007388 */ /* 0x0003e80000000000 */
        /* <DEDUP_REMOVED lines=19> */
[----:B------:R1:W-:Y:S01]  /*1db0*/  STS.U8 [R7+0x1f], R33 ;  /* 0x00001f2107007388 */ /* 0x0003e20000000000 */
[----:B------:R-:W-:Y:S05]  /*1dc0*/  BRA `(.L_x_10) ;  /* 0x00000000000c7947 */ /* 0x000fea0003800000 */
.L_x_12:
[----:B------:R-:W0:Y:S01]  /*1dd0*/  LDC.64 R2, c[0x4][0x8] ;  /* 0x01000200ff027b82 */ /* 0x000e220000000a00 */
[----:B------:R-:W-:-:S05]  /*1de0*/  VIADD R13, R13, 0x1 ;  /* 0x000000010d0d7836 */ /* 0x000fca0000000000 */
[----:B0-----:R0:W-:Y:S02]  /*1df0*/  STG.E desc[UR8][R2.64], R13 ;  /* 0x0000000d02007986 */ /* 0x0011e4000c101908 */
.L_x_10:
[----:B------:R-:W-:Y:S05]  /*1e00*/  BSYNC.RECONVERGENT B1 ;  /* 0x0000000000017941 */ /* 0x000fea0003800200 */
.L_x_8:
[----:B------:R-:W2:Y:S01]  /*1e10*/  LDCU UR7, c[0x0][0x380] ;  /* 0x00007000ff0777ac */ /* 0x000ea20008000800 */
[----:B------:R-:W3:Y:S01]  /*1e20*/  S2UR UR6, SR_CgaCtaId ;  /* 0x00000000000679c3 */ /* 0x000ee20000008800 */
[C---:B01----:R-:W-:Y:S01]  /*1e30*/  LOP3.LUT R2, R17.reuse, 0x1f, RZ, 0xc0, !PT ;  /* 0x0000001f11027812 */ /* 0x043fe200078ec0ff */
[----:B------:R-:W-:Y:S01]  /*1e40*/  VIADD R17, R17, 0x1 ;  /* 0x0000000111117836 */ /* 0x000fe20000000000 */
[----:B------:R-:W-:Y:S01]  /*1e50*/  UMOV UR5, 0x400 ;  /* 0x0000040000057882 */ /* 0x000fe20000000000 */
[----:B------:R-:W-:Y:S02]  /*1e60*/  IMAD.SHL.U32 R18, R18, 0x2, RZ ;  /* 0x0000000212127824 */ /* 0x000fe400078e00ff */
[----:B------:R-:W-:Y:S02]  /*1e70*/  IMAD.SHL.U32 R3, R12, 0x4000, RZ ;  /* 0x000040000c037824 */ /* 0x000fe400078e00ff */
[----:B------:R-:W-:-:S03]  /*1e80*/  IMAD R19, R19, 0x20, R2 ;  /* 0x0000002013137824 */ /* 0x000fc600078e0202 */
[----:B------:R-:W-:-:S05]  /*1e90*/  LOP3.LUT R3, R18, 0x1, R3, 0xfe, !PT ;  /* 0x0000000112037812 */ /* 0x000fca00078efe03 */
[----:B------:R0:W-:Y:S01]  /*1ea0*/  STS [R6], R3 ;  /* 0x0000000306007388 */ /* 0x0001e20000000800 */
[----:B--2---:R-:W-:-:S05]  /*1eb0*/  IMAD.U32 R8, RZ, RZ, UR7 ;  /* 0x00000007ff087e24 */ /* 0x004fca000f8e00ff */
[----:B------:R-:W-:Y:S01]  /*1ec0*/  ISETP.NE.AND P1, PT, R17, R8, PT ;  /* 0x000000081100720c */ /* 0x000fe20003f25270 */
[----:B---3--:R-:W-:-:S09]  /*1ed0*/  ULEA UR5, UR6, UR5, 0x18 ;  /* 0x0000000506057291 */ /* 0x008fd2000f8ec0ff */
[----:B-----5:R0:W-:Y:S03]  /*1ee0*/  STS.U8 [R19+UR5], R16 ;  /* 0x0000001013007988 */ /* 0x0201e60008000005 */
[----:B------:R-:W-:Y:S05]  /*1ef0*/  @P1 BRA `(.L_x_19) ;  /* 0xffffffec00741947 */ /* 0x000fea000383ffff */
.L_x_7:
[----:B0-----:R-:W0:Y:S02]  /*1f00*/  LDC.64 R2, c[0x4][0x10] ;  /* 0x01000400ff027b82 */ /* 0x001e240000000a00 */
[----:B0-----:R0:W-:Y:S02]  /*1f10*/  STG.E desc[UR8][R2.64], R12 ;  /* 0x0000000c02007986 */ /* 0x0011e4000c101908 */
.L_x_4:
[----:B------:R-:W-:Y:S05]  /*1f20*/  BSYNC.RECONVERGENT B0 ;  /* 0x0000000000007941 */ /* 0x000fea0003800200 */
.L_x_3:
[----:B------:R-:W-:Y:S05]  /*1f30*/  WARPSYNC.ALL ;  /* 0x0000000000007948 */ /* 0x000fea0003800000 */
[----:B------:R-:W-:Y:S06]  /*1f40*/  BAR.SYNC.DEFER_BLOCKING 0x0 ;  /* 0x0000000000007b1d */ /* 0x000fec0000010000 */
[----:B------:R-:W-:Y:S05]  /*1f50*/  BRA.U UP0, `(.L_x_20) ;  /* 0xffffffe100887547 */ /* 0x000fea000b83ffff */
[----:B------:R-:W3:Y:S01]  /*1f60*/  LDCU UR4, c[0x0][0x380] ;  /* 0x00007000ff0477ac */ /* 0x000ee20008000800 */
[----:B------:R-:W-:Y:S01]  /*1f70*/  BSSY.RECONVERGENT B0, `(.L_x_21) ;  /* 0x000013b000007945 */ /* 0x000fe20003800200 */
[----:B0-----:R-:W-:Y:S02]  /*1f80*/  VIADD R12, R8, 0xfffffff7 ;  /* 0xfffffff7080c7836 */ /* 0x001fe40000000000 */
[----:B---3--:R-:W-:-:S07]  /*1f90*/  IMAD.U32 R13, RZ, RZ, UR4 ;  /* 0x00000004ff0d7e24 */ /* 0x008fce000f8e00ff */
.L_x_35:
[----:B0-----:R-:W0:Y:S01]  /*1fa0*/  LDCU.64 UR4, c[0x4][0x18] ;  /* 0x01000300ff0477ac */ /* 0x001e220008000a00 */
[----:B-1----:R-:W-:Y:S02]  /*1fb0*/  IMAD.MOV.U32 R15, RZ, RZ, R13 ;  /* 0x000000ffff0f7224 */ /* 0x002fe400078e000d */
[----:B------:R-:W-:Y:S02]  /*1fc0*/  VIADD R13, R13, 0xffffffff ;  /* 0xffffffff0d0d7836 */ /* 0x000fe40000000000 */
[----:B------:R-:W-:Y:S02]  /*1fd0*/  IMAD.MOV.U32 R17, RZ, RZ, RZ ;  /* 0x000000ffff117224 */ /* 0x000fe400078e00ff */
[----:B------:R-:W-:-:S05]  /*1fe0*/  IMAD R14, R0, 0x8000, R13 ;  /* 0x00008000000e7824 */ /* 0x000fca00078e020d */
[----:B------:R-:W-:Y:S02]  /*1ff0*/  LOP3.LUT R2, R14, 0xffffffe0, RZ, 0xc0, !PT ;  /* 0xffffffe00e027812 */ /* 0x000fe400078ec0ff */
[--C-:B------:R-:W-:Y:S02]  /*2000*/  SHF.R.U32.HI R16, RZ, 0x4, R14.reuse ;  /* 0x00000004ff107819 */ /* 0x100fe4000001160e */
[----:B------:R-:W-:Y:S02]  /*2010*/  SHF.R.U32.HI R14, RZ, 0x5, R14 ;  /* 0x00000005ff0e7819 */ /* 0x000fe4000001160e */
[----:B0-----:R-:W-:Y:S02]  /*2020*/  IADD3 R2, P0, PT, R2, UR4, RZ ;  /* 0x0000000402027c10 */ /* 0x001fe4000ff1e0ff */
[----:B------:R-:W-:-:S03]  /*2030*/  LOP3.LUT R16, R16, 0x1, RZ, 0xfc, !PT ;  /* 0x0000000110107812 */ /* 0x000fc600078efcff */
[----:B------:R-:W-:-:S08]  /*2040*/  IMAD.X R3, RZ, RZ, UR5, P0 ;  /* 0x00000005ff037e24 */ /* 0x000fd000080e06ff */
.L_x_34:
[----:B------:R-:W-:Y:S01]  /*2050*/  ISETP.NE.AND P1, PT, R0, R17, PT ;  /* 0x000000110000720c */ /* 0x000fe20003f25270 */
[----:B------:R-:W-:Y:S01]  /*2060*/  VIADD R17, R17, 0x1 ;  /* 0x0000000111117836 */ /* 0x000fe20000000000 */
[----:B------:R-:W-:Y:S04]  /*2070*/  BSSY.RECONVERGENT B1, `(.L_x_22) ;  /* 0x0000126000017945 */ /* 0x000fe80003800200 */
[----:B------:R-:W-:-:S07]  /*2080*/  ISETP.NE.AND P0, PT, R17, 0x4, PT ;  /* 0x000000041100780c */ /* 0x000fce0003f05270 */
[----:B01----:R-:W-:Y:S06]  /*2090*/  @P1 BRA `(.L_x_23) ;  /* 0x00000010008c1947 */ /* 0x003fec0003800000 */
[----:B------:R-:W0:Y:S02]  /*20a0*/  LDC.64 R4, c[0x4][0x10] ;  /* 0x01000400ff047b82 */ /* 0x000e240000000a00 */
[----:B0-----:R-:W3:Y:S06]  /*20b0*/  LDG.E R18, desc[UR8][R4.64] ;  /* 0x0000000804127981 */ /* 0x001eec000c1e1900 */
[----:B------:R-:W0:Y:S01]  /*20c0*/  LDC.64 R6, c[0x4][RZ] ;  /* 0x01000000ff067b82 */ /* 0x000e220000000a00 */
[----:B---3--:R-:W-:-:S05]  /*20d0*/  VIADD R18, R18, 0x1 ;  /* 0x0000000112127836 */ /* 0x008fca0000000000 */
[----:B------:R1:W-:Y:S04]  /*20e0*/  STG.E desc[UR8][R4.64], R18 ;  /* 0x0000001204007986 */ /* 0x0003e8000c101908 */
[----:B0-----:R-:W3:Y:S01]  /*20f0*/  LDG.E R19, desc[UR8][R6.64] ;  /* 0x0000000806137981 */ /* 0x001ee2000c1e1900 */
[----:B------:R-:W-:Y:S01]  /*2100*/  IMAD.MOV.U32 R22, RZ, RZ, -0x1 ;  /* 0xffffffffff167424 */ /* 0x000fe200078e00ff */
[----:B---3--:R-:W-:-:S13]  /*2110*/  ISETP.NE.AND P1, PT, R19, RZ, PT ;  /* 0x000000ff1300720c */ /* 0x008fda0003f25270 */
[----:B-1----:R-:W-:Y:S05]  /*2120*/  @!P1 BRA `(.L_x_24) ;  /* 0x0000000400e89947 */ /* 0x002fea0003800000 */
[----:B------:R-:W0:Y:S01]  /*2130*/  S2R R5, SR_CgaCtaId ;  /* 0x0000000000057919 */ /* 0x000e220000008800 */
[----:B------:R-:W-:Y:S01]  /*2140*/  MOV R4, 0x400 ;  /* 0x0000040000047802 */ /* 0x000fe20000000f00 */
[----:B------:R-:W-:Y:S04]  /*2150*/  BSSY.RELIABLE B2, `(.L_x_25) ;  /* 0x0000010000027945 */ /* 0x000fe80003800100 */
[----:B------:R-:W-:Y:S02]  /*2160*/  VIADD R20, R4, 0x8000 ;  /* 0x0000800004147836 */ /* 0x000fe40000000000 */
[----:B------:R-:W-:-:S03]  /*2170*/  IMAD.MOV.U32 R4, RZ, RZ, RZ ;  /* 0x000000ffff047224 */ /* 0x000fc600078e00ff */
[----:B0-----:R-:W-:-:S07]  /*2180*/  LEA R20, R5, R20, 0x18 ;  /* 0x0000001405147211 */ /* 0x001fce00078ec0ff */
.L_x_27:
        /* <DEDUP_REMOVED lines=13> */
.L_x_25:
[----:B------:R-:W-:-:S07]  /*2260*/  IMAD.MOV.U32 R4, RZ, RZ, RZ ;  /* 0x000000ffff047224 */ /* 0x000fce00078e00ff */
.L_x_29:
        /* <DEDUP_REMOVED lines=8> */
[C---:B------:R-:W-:Y:S01]  /*22f0*/  ISETP.GE.U32.AND P2, PT, R19.reuse, 0x8, PT ;  /* 0x000000081300780c */ /* 0x040fe20003f46070 */
[----:B------:R-:W-:Y:S01]  /*2300*/  IMAD.MOV.U32 R23, RZ, RZ, -0x1 ;  /* 0xffffffffff177424 */ /* 0x000fe200078e00ff */
[----:B------:R-:W-:Y:S01]  /*2310*/  LOP3.LUT R28, R19, 0x7, RZ, 0xc0, !PT ;  /* 0x00000007131c7812 */ /* 0x000fe200078ec0ff */
[----:B------:R-:W-:Y:S02]  /*2320*/  IMAD.MOV.U32 R21, RZ, RZ, RZ ;  /* 0x000000ffff157224 */ /* 0x000fe400078e00ff */
[----:B------:R-:W-:Y:S01]  /*2330*/  IMAD.MOV.U32 R22, RZ, RZ, -0x1 ;  /* 0xffffffffff167424 */ /* 0x000fe200078e00ff */
[----:B------:R-:W-:-:S07]  /*2340*/  ISETP.NE.AND P1, PT, R28, RZ, PT ;  /* 0x000000ff1c00720c */ /* 0x000fce0003f25270 */
[----:B------:R-:W-:Y:S06]  /*2350*/  @!P2 BRA `(.L_x_30) ;  /* 0x0000000000a4a947 */ /* 0x000fec0003800000 */
[----:B------:R-:W-:Y:S01]  /*2360*/  LOP3.LUT R21, R19, 0xfffffff8, RZ, 0xc0, !PT ;  /* 0xfffffff813157812 */ /* 0x000fe200078ec0ff */
[----:B------:R-:W-:Y:S02]  /*2370*/  IMAD.MOV.U32 R23, RZ, RZ, -0x1 ;  /* 0xffffffffff177424 */ /* 0x000fe400078e00ff */
[----:B------:R-:W-:-:S07]  /*2380*/  IMAD.MOV.U32 R25, RZ, RZ, RZ ;  /* 0x000000ffff197224 */ /* 0x000fce00078e00ff */
.L_x_31:
[----:B------:R-:W-:-:S05]  /*2390*/  IMAD R24, R25, 0x4, R20 ;  /* 0x0000000419187824 */ /* 0x000fca00078e0214 */
[----:B------:R-:W0:Y:S04]  /*23a0*/  LDS.128 R4, [R24] ;  /* 0x0000000018047984 */ /* 0x000e280000000c00 */
[----:B--2---:R-:W1:Y:S01]  /*23b0*/  LDS.128 R8, [R24+0x10] ;  /* 0x0000100018087984 */ /* 0x004e620000000c00 */
        /* <DEDUP_REMOVED lines=22> */
[----:B------:R-:W-:Y:S02]  /*2520*/  SHF.R.U32.HI R11, RZ, 0xe, R11 ;  /* 0x0000000eff0b7819 */ /* 0x000fe4000001160b */
[CC--:B------:R-:W-:Y:S02]  /*2530*/  ISETP.GT.U32.AND P2, PT, R4.reuse, R7.reuse, PT ;  /* 0x000000070400720c */ /* 0x0c0fe40003f44070 */
[----:B------:R-:W-:Y:S02]  /*2540*/  VIMNMX.U32 R4, PT, PT, R4, R7, PT ;  /* 0x0000000704047248 */ /* 0x000fe40003fe0000 */
[----:B------:R-:W-:Y:S01]  /*2550*/  ISETP.GT.U32.AND P5, PT, R5, R6, PT ;  /* 0x000000060500720c */ /* 0x000fe20003fa4070 */
[----:B------:R-:W-:Y:S01]  /*2560*/  @P4 VIADD R22, R25, 0x4 ;  /* 0x0000000419164836 */ /* 0x000fe20000000000 */
[----:B------:R-:W-:-:S02]  /*2570*/  ISETP.GT.U32.AND P3, PT, R4, R11, PT ;  /* 0x0000000b0400720c */ /* 0x000fc40003f64070 */
[----:B------:R-:W-:-:S09]  /*2580*/  VIMNMX.U32 R23, PT, PT, R4, R11, PT ;  /* 0x0000000b04177248 */ /* 0x000fd20003fe0000 */
[C---:B------:R-:W-:Y:S02]  /*2590*/  @P5 VIADD R22, R25.reuse, 0x5 ;  /* 0x0000000519165836 */ /* 0x040fe40000000000 */
[C---:B------:R-:W-:Y:S02]  /*25a0*/  @P2 VIADD R22, R25.reuse, 0x6 ;  /* 0x0000000619162836 */ /* 0x040fe40000000000 */
[C---:B------:R-:W-:Y:S02]  /*25b0*/  @P3 VIADD R22, R25.reuse, 0x7 ;  /* 0x0000000719163836 */ /* 0x040fe40000000000 */
[----:B------:R-:W-:-:S05]  /*25c0*/  VIADD R25, R25, 0x8 ;  /* 0x0000000819197836 */ /* 0x000fca0000000000 */
[----:B------:R-:W-:-:S13]  /*25d0*/  ISETP.NE.AND P2, PT, R25, R21, PT ;  /* 0x000000151900720c */ /* 0x000fda0003f45270 */
[----:B------:R-:W-:Y:S05]  /*25e0*/  @P2 BRA `(.L_x_31) ;  /* 0xfffffffc00682947 */ /* 0x000fea000383ffff */
.L_x_30:
[----:B------:R-:W-:Y:S05]  /*25f0*/  @!P1 BRA `(.L_x_24) ;  /* 0x0000000000b49947 */ /* 0x000fea0003800000 */
[----:B------:R-:W-:Y:S02]  /*2600*/  ISETP.GE.U32.AND P2, PT, R28, 0x4, PT ;  /* 0x000000041c00780c */ /* 0x000fe40003f46070 */
[----:B------:R-:W-:-:S04]  /*2610*/  LOP3.LUT R11, R19, 0x3, RZ, 0xc0, !PT ;  /* 0x00000003130b7812 */ /* 0x000fc800078ec0ff */
[----:B------:R-:W-:-:S07]  /*2620*/  ISETP.NE.AND P1, PT, R11, RZ, PT ;  /* 0x000000ff0b00720c */ /* 0x000fce0003f25270 */
[----:B------:R-:W-:Y:S06]  /*2630*/  @!P2 BRA `(.L_x_32) ;  /* 0x000000000050a947 */ /* 0x000fec0003800000 */
[----:B------:R-:W-:-:S05]  /*2640*/  IMAD R6, R21, 0x4, R20 ;  /* 0x0000000415067824 */ /* 0x000fca00078e0214 */
[----:B--2---:R-:W0:Y:S04]  /*2650*/  LDS.64 R8, [R6] ;  /* 0x0000000006087984 */ /* 0x004e280000000a00 */
        /* <DEDUP_REMOVED lines=18> */
.L_x_32:
[----:B------:R-:W-:Y:S05]  /*2780*/  @!P1 BRA `(.L_x_24) ;  /* 0x0000000000509947 */ /* 0x000fea0003800000 */
[----:B------:R-:W-:Y:S02]  /*2790*/  ISETP.NE.AND P1, PT, R11, 0x1, PT ;  /* 0x000000010b00780c */ /* 0x000fe40003f25270 */
[----:B------:R-:W-:-:S04]  /*27a0*/  LOP3.LUT R19, R19, 0x1, RZ, 0xc0, !PT ;  /* 0x0000000113137812 */ /* 0x000fc800078ec0ff */
[----:B------:R-:W-:-:S07]  /*27b0*/  ISETP.NE.U32.AND P2, PT, R19, 0x1, PT ;  /* 0x000000011300780c */ /* 0x000fce0003f45070 */
[----:B------:R-:W-:Y:S06]  /*27c0*/  @!P1 BRA `(.L_x_33) ;  /* 0x00000000002c9947 */ /* 0x000fec0003800000 */
        /* <DEDUP_REMOVED lines=11> */
.L_x_33:
[----:B------:R-:W-:-:S06]  /*2880*/  @!P2 IMAD R20, R21, 0x4, R20 ;  /* 0x000000041514a824 */ /* 0x000fcc00078e0214 */
[----:B------:R-:W0:Y:S02]  /*2890*/  @!P2 LDS R20, [R20] ;  /* 0x000000001414a984 */ /* 0x000e240000000800 */
[----:B0-----:R-:W-:-:S04]  /*28a0*/  @!P2 SHF.R.U32.HI R4, RZ, 0xe, R20 ;  /* 0x0000000eff04a819 */ /* 0x001fc80000011614 */
[----:B------:R-:W-:-:S04]  /*28b0*/  @!P2 ISETP.GT.U32.AND P1, PT, R23, R4, PT ;  /* 0x000000041700a20c */ /* 0x000fc80003f24070 */
[----:B------:R-:W-:-:S09]  /*28c0*/  @!P2 SEL R22, R21, R22, P1 ;  /* 0x000000161516a207 */ /* 0x000fd20000800000 */
.L_x_24:
[----:B--2---:R-:W0:Y:S02]  /*28d0*/  LDC.64 R10, c[0x4][0x8] ;  /* 0x01000200ff0a7b82 */ /* 0x004e240000000a00 */
[----:B0-----:R-:W2:Y:S06]  /*28e0*/  LDG.E R5, desc[UR8][R10.64] ;  /* 0x000000080a057981 */ /* 0x001eac000c1e1900 */
[----:B------:R-:W0:Y:S01]  /*28f0*/  S2UR UR6, SR_CgaCtaId ;  /* 0x00000000000679c3 */ /* 0x000e220000008800 */
[----:B------:R-:W-:Y:S02]  /*2900*/  UMOV UR4, 0x400 ;  /* 0x0000040000047882 */ /* 0x000fe40000000000 */
[----:B------:R-:W-:-:S04]  /*2910*/  UIADD3 UR5, UPT, UPT, UR4, 0x8000, URZ ;  /* 0x0000800004057890 */ /* 0x000fc8000fffe0ff */
[----:B0-----:R-:W-:Y:S02]  /*2920*/  ULEA UR5, UR6, UR5, 0x18 ;  /* 0x0000000506057291 */ /* 0x001fe4000f8ec0ff */
[----:B------:R-:W-:-:S04]  /*2930*/  ULEA UR4, UR6, UR4, 0x18 ;  /* 0x0000000406047291 */ /* 0x000fc8000f8ec0ff */
[C---:B------:R-:W-:Y:S02]  /*2940*/  LEA R6, R22.reuse, UR5, 0x2 ;  /* 0x0000000516067c11 */ /* 0x040fe4000f8e10ff */
[----:B------:R-:W-:-:S03]  /*2950*/  LEA R9, R22, UR4, 0x5 ;  /* 0x0000000416097c11 */ /* 0x000fc6000f8e28ff */
[----:B------:R-:W0:Y:S02]  /*2960*/  LDS R4, [R6] ;  /* 0x0000000006047984 */ /* 0x000e240000000800 */
[----:B------:R-:W1:Y:S02]  /*2970*/  LDCU.64 UR4, c[0x4][0x18] ;  /* 0x01000300ff0477ac */ /* 0x000e640008000a00 */
[----:B------:R-:W3:Y:S04]  /*2980*/  LDS.U8 R19, [R9] ;  /* 0x0000000009137984 */ /* 0x000ee80000000000 */
[----:B------:R-:W4:Y:S04]  /*2990*/  LDS.U8 R21, [R9+0x1] ;  /* 0x0000010009157984 */ /* 0x000f280000000000 */
[----:B------:R-:W5:Y:S04]  /*29a0*/  LDS.U8 R23, [R9+0x2] ;  /* 0x0000020009177984 */ /* 0x000f680000000000 */
[----:B------:R-:W5:Y:S04]  /*29b0*/  LDS.U8 R25, [R9+0x3] ;  /* 0x0000030009197984 */ /* 0x000f680000000000 */
[----:B------:R-:W5:Y:S04]  /*29c0*/  LDS.U8 R27, [R9+0x4] ;  /* 0x00000400091b7984 */ /* 0x000f680000000000 */
[----:B------:R-:W5:Y:S04]  /*29d0*/  LDS.U8 R29, [R9+0x5] ;  /* 0x00000500091d7984 */ /* 0x000f680000000000 */
[----:B------:R-:W-:Y:S04]  /*29e0*/  LDS.U8 R31, [R9+0x8] ;  /* 0x00000800091f7984 */ /* 0x000fe80000000000 */
[----:B------:R-:W-:Y:S04]  /*29f0*/  LDS.U8 R26, [R9+0xa] ;  /* 0x00000a00091a7984 */ /* 0x000fe80000000000 */
[----:B------:R-:W-:Y:S01]  /*2a00*/  LDS.U8 R24, [R9+0xb] ;  /* 0x00000b0009187984 */ /* 0x000fe20000000000 */
[----:B0-----:R-:W-:-:S03]  /*2a10*/  IMAD.SHL.U32 R4, R4, 0x10, RZ ;  /* 0x0000001004047824 */ /* 0x001fc600078e00ff */
[----:B------:R-:W-:Y:S02]  /*2a20*/  LDS.U8 R44, [R9+0xc] ;  /* 0x00000c00092c7984 */ /* 0x000fe40000000000 */
[----:B------:R-:W-:Y:S02]  /*2a30*/  LOP3.LUT R4, R4, 0x3ffe0, RZ, 0xc0, !PT ;  /* 0x0003ffe004047812 */ /* 0x000fe400078ec0ff */
[----:B------:R-:W-:Y:S02]  /*2a40*/  LDS.U8 R22, [R9+0xd] ;  /* 0x00000d0009167984 */ /* 0x000fe40000000000 */
[----:B-1----:R-:W-:Y:S02]  /*2a50*/  IADD3 R4, P1, PT, R4, UR4, RZ ;  /* 0x0000000404047c10 */ /* 0x002fe4000ff3e0ff */
[----:B------:R-:W-:Y:S04]  /*2a60*/  LDS.U8 R20, [R9+0xe] ;  /* 0x00000e0009147984 */ /* 0x000fe80000000000 */
[----:B------:R-:W-:Y:S04]  /*2a70*/  LDS.U8 R45, [R9+0x10] ;  /* 0x00001000092d7984 */ /* 0x000fe80000000000 */
[----:B------:R-:W-:Y:S04]  /*2a80*/  LDS.U8 R43, [R9+0x11] ;  /* 0x00001100092b7984 */ /* 0x000fe80000000000 */
[----:B------:R-:W-:Y:S04]  /*2a90*/  LDS.U8 R41, [R9+0x12] ;  /* 0x0000120009297984 */ /* 0x000fe80000000000 */
[----:B------:R-:W-:Y:S04]  /*2aa0*/  LDS.U8 R39, [R9+0x13] ;  /* 0x0000130009277984 */ /* 0x000fe80000000000 */
[----:B------:R-:W-:Y:S04]  /*2ab0*/  LDS.U8 R37, [R9+0x14] ;  /* 0x0000140009257984 */ /* 0x000fe80000000000 */
[----:B------:R-:W-:Y:S04]  /*2ac0*/  LDS.U8 R35, [R9+0x15] ;  /* 0x0000150009237984 */ /* 0x000fe80000000000 */
[----:B------:R-:W-:Y:S01]  /*2ad0*/  LDS.U8 R33, [R9+0x16] ;  /* 0x0000160009217984 */ /* 0x000fe20000000000 */
[----:B--2---:R-:W-:-:S02]  /*2ae0*/  VIADD R7, R5, 0x1 ;  /* 0x0000000105077836 */ /* 0x004fc40000000000 */
[----:B------:R-:W-:-:S03]  /*2af0*/  IMAD.X R5, RZ, RZ, UR5, P1 ;  /* 0x00000005ff057e24 */ /* 0x000fc600088e06ff */
[----:B------:R-:W-:Y:S04]  /*2b00*/  STG.E desc[UR8][R10.64], R7 ;  /* 0x000000070a007986 */ /* 0x000fe8000c101908 */
[----:B---3--:R-:W-:Y:S04]  /*2b10*/  STG.E.U8 desc[UR8][R4.64], R19 ;  /* 0x0000001304007986 */ /* 0x008fe8000c101108 */
[----:B------:R-:W2:Y:S04]  /*2b20*/  LDG.E.U8 R28, desc[UR8][R2.64] ;  /* 0x00000008021c7981 */ /* 0x000ea8000c1e1100 */
[----:B----4-:R-:W-:Y:S04]  /*2b30*/  STG.E.U8 desc[UR8][R4.64+0x1], R21 ;  /* 0x0000011504007986 */ /* 0x010fe8000c101108 */
[----:B------:R-:W3:Y:S04]  /*2b40*/  LDG.E.U8 R30, desc[UR8][R2.64+0x1] ;  /* 0x00000108021e7981 */ /* 0x000ee8000c1e1100 */
[----:B-----5:R-:W-:Y:S04]  /*2b50*/  STG.E.U8 desc[UR8][R4.64+0x2], R23 ;  /* 0x0000021704007986 */ /* 0x020fe8000c101108 */
[----:B------:R-:W4:Y:S04]  /*2b60*/  LDG.E.U8 R32, desc[UR8][R2.64+0x2] ;  /* 0x0000020802207981 */ /* 0x000f28000c1e1100 */
[----:B------:R-:W-:Y:S04]  /*2b70*/  STG.E.U8 desc[UR8][R4.64+0x3], R25 ;  /* 0x0000031904007986 */ /* 0x000fe8000c101108 */
[----:B------:R-:W5:Y:S04]  /*2b80*/  LDG.E.U8 R34, desc[UR8][R2.64+0x3] ;  /* 0x0000030802227981 */ /* 0x000f68000c1e1100 */
[----:B------:R-:W0:Y:S04]  /*2b90*/  LDS.U8 R7, [R9+0x6] ;  /* 0x0000060009077984 */ /* 0x000e280000000000 */
[----:B------:R-:W1:Y:S04]  /*2ba0*/  LDS.U8 R11, [R9+0x7] ;  /* 0x00000700090b7984 */ /* 0x000e680000000000 */
[----:B------:R-:W1:Y:S04]  /*2bb0*/  LDS.U8 R19, [R9+0x9] ;  /* 0x0000090009137984 */ /* 0x000e680000000000 */
[----:B------:R-:W5:Y:S04]  /*2bc0*/  LDS.U8 R10, [R9+0xf] ;  /* 0x00000f00090a7984 */ /* 0x000f680000000000 */
[----:B------:R-:W-:Y:S04]  /*2bd0*/  STG.E.U8 desc[UR8][R4.64+0x4], R27 ;  /* 0x0000041b04007986 */ /* 0x000fe8000c101108 */
[----:B------:R-:W5:Y:S04]  /*2be0*/  LDG.E.U8 R8, desc[UR8][R2.64+0x4] ;  /* 0x0000040802087981 */ /* 0x000f68000c1e1100 */
[----:B------:R-:W-:Y:S04]  /*2bf0*/  STG.E.U8 desc[UR8][R4.64+0x5], R29 ;  /* 0x0000051d04007986 */ /* 0x000fe8000c101108 */
[----:B------:R-:W5:Y:S04]  /*2c00*/  LDG.E.U8 R42, desc[UR8][R2.64+0x5] ;  /* 0x00000508022a7981 */ /* 0x000f68000c1e1100 */
[----:B------:R-:W5:Y:S04]  /*2c10*/  LDS.U8 R29, [R9+0x17] ;  /* 0x00001700091d7984 */ /* 0x000f680000000000 */
[----:B------:R-:W5:Y:S04]  /*2c20*/  LDS.U8 R27, [R9+0x18] ;  /* 0x00001800091b7984 */ /* 0x000f680000000000 */
[----:B0-----:R-:W-:Y:S04]  /*2c30*/  STG.E.U8 desc[UR8][R4.64+0x6], R7 ;  /* 0x0000060704007986 */ /* 0x001fe8000c101108 */
[----:B------:R-:W5:Y:S04]  /*2c40*/  LDG.E.U8 R40, desc[UR8][R2.64+0x6] ;  /* 0x0000060802287981 */ /* 0x000f68000c1e1100 */
[----:B-1----:R-:W-:Y:S04]  /*2c50*/  STG.E.U8 desc[UR8][R4.64+0x7], R11 ;  /* 0x0000070b04007986 */ /* 0x002fe8000c101108 */
[----:B------:R-:W5:Y:S04]  /*2c60*/  LDG.E.U8 R38, desc[UR8][R2.64+0x7] ;  /* 0x0000070802267981 */ /* 0x000f68000c1e1100 */
[----:B------:R-:W-:Y:S04]  /*2c70*/  STG.E.U8 desc[UR8][R4.64+0x8], R31 ;  /* 0x0000081f04007986 */ /* 0x000fe8000c101108 */
[----:B------:R-:W5:Y:S04]  /*2c80*/  LDG.E.U8 R36, desc[UR8][R2.64+0x8] ;  /* 0x0000080802247981 */ /* 0x000f68000c1e1100 */
[----:B------:R-:W0:Y:S04]  /*2c90*/  LDS.U8 R25, [R9+0x19] ;  /* 0x0000190009197984 */ /* 0x000e280000000000 */
[----:B------:R-:W-:Y:S04]  /*2ca0*/  STG.E.U8 desc[UR8][R4.64+0x9], R19 ;  /* 0x0000091304007986 */ /* 0x000fe8000c101108 */
[----:B------:R-:W1:Y:S04]  /*2cb0*/  LDS.U8 R19, [R9+0x1a] ;  /* 0x00001a0009137984 */ /* 0x000e680000000000 */
[----:B------:R-:W1:Y:S04]  /*2cc0*/  LDS.U8 R23, [R9+0x1b] ;  /* 0x00001b0009177984 */ /* 0x000e680000000000 */
[----:B------:R-:W1:Y:S04]  /*2cd0*/  LDS.U8 R21, [R9+0x1c] ;  /* 0x00001c0009157984 */ /* 0x000e680000000000 */
[----:B------:R-:W1:Y:S04]  /*2ce0*/  LDS.U8 R7, [R9+0x1d] ;  /* 0x00001d0009077984 */ /* 0x000e680000000000 */
[----:B------:R-:W1:Y:S04]  /*2cf0*/  LDS.U8 R11, [R9+0x1e] ;  /* 0x00001e00090b7984 */ /* 0x000e680000000000 */
[----:B------:R-:W1:Y:S04]  /*2d00*/  LDS.U8 R31, [R9+0x1f] ;  /* 0x00001f00091f7984 */ /* 0x000e680000000000 */
[----:B--2---:R-:W-:Y:S04]  /*2d10*/  STS.U8 [R9], R28 ;  /* 0x0000001c09007388 */ /* 0x004fe80000000000 */
[----:B---3--:R-:W-:Y:S04]  /*2d20*/  STS.U8 [R9+0x1], R30 ;  /* 0x0000011e09007388 */ /* 0x008fe80000000000 */
[----:B----4-:R-:W-:Y:S04]  /*2d30*/  STS.U8 [R9+0x2], R32 ;  /* 0x0000022009007388 */ /* 0x010fe80000000000 */
[----:B-----5:R2:W-:Y:S04]  /*2d40*/  STS.U8 [R9+0x3], R34 ;  /* 0x0000032209007388 */ /* 0x0205e80000000000 */
[----:B--2---:R-:W2:Y:S04]  /*2d50*/  LDG.E.U8 R34, desc[UR8][R2.64+0x9] ;  /* 0x0000090802227981 */ /* 0x004ea8000c1e1100 */
[----:B------:R3:W-:Y:S04]  /*2d60*/  STG.E.U8 desc[UR8][R4.64+0xa], R26 ;  /* 0x00000a1a04007986 */ /* 0x0007e8000c101108 */
[----:B------:R-:W4:Y:S04]  /*2d70*/  LDG.E.U8 R32, desc[UR8][R2.64+0xa] ;  /* 0x00000a0802207981 */ /* 0x000f28000c1e1100 */
[----:B------:R5:W-:Y:S04]  /*2d80*/  STG.E.U8 desc[UR8][R4.64+0xb], R24 ;  /* 0x00000b1804007986 */ /* 0x000be8000c101108 */
[----:B------:R-:W4:Y:S04]  /*2d90*/  LDG.E.U8 R30, desc[UR8][R2.64+0xb] ;  /* 0x00000b08021e7981 */ /* 0x000f28000c1e1100 */
[----:B------:R-:W-:Y:S04]  /*2da0*/  STG.E.U8 desc[UR8][R4.64+0xc], R44 ;  /* 0x00000c2c04007986 */ /* 0x000fe8000c101108 */
[----:B------:R-:W4:Y:S04]  /*2db0*/  LDG.E.U8 R28, desc[UR8][R2.64+0xc] ;  /* 0x00000c08021c7981 */ /* 0x000f28000c1e1100 */
[----:B------:R0:W-:Y:S04]  /*2dc0*/  STG.E.U8 desc[UR8][R4.64+0xd], R22 ;  /* 0x00000d1604007986 */ /* 0x0001e8000c101108 */
[----:B---3--:R-:W3:Y:S04]  /*2dd0*/  LDG.E.U8 R26, desc[UR8][R2.64+0xd] ;  /* 0x00000d08021a7981 */ /* 0x008ee8000c1e1100 */
[----:B------:R1:W-:Y:S04]  /*2de0*/  STG.E.U8 desc[UR8][R4.64+0xe], R20 ;  /* 0x00000e1404007986 */ /* 0x0003e8000c101108 */
[----:B-----5:R-:W5:Y:S04]  /*2df0*/  LDG.E.U8 R24, desc[UR8][R2.64+0xe] ;  /* 0x00000e0802187981 */ /* 0x020f68000c1e1100 */
[----:B------:R1:W-:Y:S04]  /*2e00*/  STG.E.U8 desc[UR8][R4.64+0xf], R10 ;  /* 0x00000f0a04007986 */ /* 0x0003e8000c101108 */
[----:B0-----:R-:W5:Y:S04]  /*2e10*/  LDG.E.U8 R22, desc[UR8][R2.64+0xf] ;  /* 0x00000f0802167981 */ /* 0x001f68000c1e1100 */
[----:B------:R-:W-:Y:S04]  /*2e20*/  STG.E.U8 desc[UR8][R4.64+0x10], R45 ;  /* 0x0000102d04007986 */ /* 0x000fe8000c101108 */
[----:B-1----:R-:W5:Y:S04]  /*2e30*/  LDG.E.U8 R20, desc[UR8][R2.64+0x10] ;  /* 0x0000100802147981 */ /* 0x002f68000c1e1100 */
[----:B------:R0:W-:Y:S04]  /*2e40*/  STG.E.U8 desc[UR8][R4.64+0x11], R43 ;  /* 0x0000112b04007986 */ /* 0x0001e8000c101108 */
[----:B------:R-:W5:Y:S04]  /*2e50*/  LDG.E.U8 R10, desc[UR8][R2.64+0x11] ;  /* 0x00001108020a7981 */ /* 0x000f68000c1e1100 */
[----:B------:R-:W-:Y:S04]  /*2e60*/  STG.E.U8 desc[UR8][R4.64+0x12], R41 ;  /* 0x0000122904007986 */ /* 0x000fe8000c101108 */
[----:B------:R-:W5:Y:S04]  /*2e70*/  LDG.E.U8 R44, desc[UR8][R2.64+0x12] ;  /* 0x00001208022c7981 */ /* 0x000f68000c1e1100 */
[----:B------:R-:W-:Y:S04]  /*2e80*/  STG.E.U8 desc[UR8][R4.64+0x13], R39 ;  /* 0x0000132704007986 */ /* 0x000fe8000c101108 */
[----:B0-----:R-:W5:Y:S04]  /*2e90*/  LDG.E.U8 R43, desc[UR8][R2.64+0x13] ;  /* 0x00001308022b7981 */ /* 0x001f68000c1e1100 */
[----:B------:R-:W-:Y:S04]  /*2ea0*/  STG.E.U8 desc[UR8][R4.64+0x14], R37 ;  /* 0x0000142504007986 */ /* 0x000fe8000c101108 */
[----:B------:R-:W5:Y:S04]  /*2eb0*/  LDG.E.U8 R45, desc[UR8][R2.64+0x14] ;  /* 0x00001408022d7981 */ /* 0x000f68000c1e1100 */
[----:B------:R0:W-:Y:S04]  /*2ec0*/  STG.E.U8 desc[UR8][R4.64+0x15], R35 ;  /* 0x0000152304007986 */ /* 0x0001e8000c101108 */
[----:B0-----:R-:W5:Y:S04]  /*2ed0*/  LDG.E.U8 R35, desc[UR8][R2.64+0x15] ;  /* 0x0000150802237981 */ /* 0x001f68000c1e1100 */
[----:B------:R0:W-:Y:S04]  /*2ee0*/  STG.E.U8 desc[UR8][R4.64+0x16], R33 ;  /* 0x0000162104007986 */ /* 0x0001e8000c101108 */
[----:B0-----:R-:W5:Y:S04]  /*2ef0*/  LDG.E.U8 R33, desc[UR8][R2.64+0x16] ;  /* 0x0000160802217981 */ /* 0x001f68000c1e1100 */
[----:B------:R-:W-:Y:S04]  /*2f00*/  STG.E.U8 desc[UR8][R4.64+0x17], R29 ;  /* 0x0000171d04007986 */ /* 0x000fe8000c101108 */
[----:B------:R-:W5:Y:S04]  /*2f10*/  LDG.E.U8 R41, desc[UR8][R2.64+0x17] ;  /* 0x0000170802297981 */ /* 0x000f68000c1e1100 */
[----:B------:R-:W-:Y:S04]  /*2f20*/  STG.E.U8 desc[UR8][R4.64+0x18], R27 ;  /* 0x0000181b04007986 */ /* 0x000fe8000c101108 */
[----:B------:R-:W5:Y:S04]  /*2f30*/  LDG.E.U8 R39, desc[UR8][R2.64+0x18] ;  /* 0x0000180802277981 */ /* 0x000f68000c1e1100 */
        /* <DEDUP_REMOVED lines=8> */
[----:B------:R0:W-:Y:S04]  /*2fc0*/  STG.E.U8 desc[UR8][R4.64+0x1d], R7 ;  /* 0x00001d0704007986 */ /* 0x0001e8000c101108 */
[----:B------:R-:W5:Y:S04]  /*2fd0*/  LDG.E.U8 R27, desc[UR8][R2.64+0x1d] ;  /* 0x00001d08021b7981 */ /* 0x000f68000c1e1100 */
[----:B------:R-:W-:Y:S04]  /*2fe0*/  STG.E.U8 desc[UR8][R4.64+0x1e], R11 ;  /* 0x00001e0b04007986 */ /* 0x000fe8000c101108 */
[----:B------:R-:W5:Y:S04]  /*2ff0*/  LDG.E.U8 R25, desc[UR8][R2.64+0x1e] ;  /* 0x00001e0802197981 */ /* 0x000f68000c1e1100 */
[----:B------:R1:W-:Y:S04]  /*3000*/  STG.E.U8 desc[UR8][R4.64+0x1f], R31 ;  /* 0x00001f1f04007986 */ /* 0x0003e8000c101108 */
[----:B0-----:R-:W5:Y:S01]  /*3010*/  LDG.E.U8 R7, desc[UR8][R2.64+0x1f] ;  /* 0x00001f0802077981 */ /* 0x001f62000c1e1100 */
[----:B-1----:R-:W-:-:S03]  /*3020*/  IMAD.SHL.U32 R5, R18, 0x4000, RZ ;  /* 0x0000400012057824 */ /* 0x002fc600078e00ff */
[----:B------:R0:W-:Y:S02]  /*3030*/  STS.U8 [R9+0x4], R8 ;  /* 0x0000040809007388 */ /* 0x0001e40000000000 */
[----:B------:R-:W-:Y:S02]  /*3040*/  LOP3.LUT R5, R5, R16, RZ, 0xfc, !PT ;  /* 0x0000001005057212 */ /* 0x000fe400078efcff */
[----:B------:R0:W-:Y:S04]  /*3050*/  STS.U8 [R9+0x5], R42 ;  /* 0x0000052a09007388 */ /* 0x0001e80000000000 */
[----:B------:R0:W-:Y:S04]  /*3060*/  STS.U8 [R9+0x6], R40 ;  /* 0x0000062809007388 */ /* 0x0001e80000000000 */
[----:B------:R0:W-:Y:S04]  /*3070*/  STS.U8 [R9+0x7], R38 ;  /* 0x0000072609007388 */ /* 0x0001e80000000000 */
[----:B------:R0:W-:Y:S04]  /*3080*/  STS.U8 [R9+0x8], R36 ;  /* 0x0000082409007388 */ /* 0x0001e80000000000 */
[----:B--2---:R0:W-:Y:S04]  /*3090*/  STS.U8 [R9+0x9], R34 ;  /* 0x0000092209007388 */ /* 0x0041e80000000000 */
[----:B----4-:R0:W-:Y:S04]  /*30a0*/  STS.U8 [R9+0xa], R32 ;  /* 0x00000a2009007388 */ /* 0x0101e80000000000 */
[----:B------:R0:W-:Y:S04]  /*30b0*/  STS.U8 [R9+0xb], R30 ;  /* 0x00000b1e09007388 */ /* 0x0001e80000000000 */
[----:B------:R0:W-:Y:S04]  /*30c0*/  STS.U8 [R9+0xc], R28 ;  /* 0x00000c1c09007388 */ /* 0x0001e80000000000 */
[----:B---3--:R0:W-:Y:S04]  /*30d0*/  STS.U8 [R9+0xd], R26 ;  /* 0x00000d1a09007388 */ /* 0x0081e80000000000 */
[----:B-----5:R0:W-:Y:S04]  /*30e0*/  STS.U8 [R9+0xe], R24 ;  /* 0x00000e1809007388 */ /* 0x0201e80000000000 */
        /* <DEDUP_REMOVED lines=17> */
[----:B------:R0:W-:Y:S01]  /*3200*/  STS [R6], R5 ;  /* 0x0000000506007388 */ /* 0x0001e20000000800 */
[----:B------:R-:W-:Y:S05]  /*3210*/  BRA `(.L_x_23) ;  /* 0x00000000002c7947 */ /* 0x000fea0003800000 */
.L_x_28:
[----:B------:R-:W0:Y:S02]  /*3220*/  LDC.64 R4, c[0x4][0x8] ;  /* 0x01000200ff047b82 */ /* 0x000e240000000a00 */
[----:B0-----:R-:W3:Y:S01]  /*3230*/  LDG.E R6, desc[UR8][R4.64] ;  /* 0x0000000804067981 */ /* 0x001ee2000c1e1900 */
[----:B------:R-:W-:-:S05]  /*3240*/  IMAD.SHL.U32 R7, R18, 0x4000, RZ ;  /* 0x0000400012077824 */ /* 0x000fca00078e00ff */
[----:B--2---:R-:W-:-:S05]  /*3250*/  LOP3.LUT R9, R7, R16, RZ, 0xfc, !PT ;  /* 0x0000001007097212 */ /* 0x004fca00078efcff */
[----:B------:R0:W-:Y:S01]  /*3260*/  STS [R8], R9 ;  /* 0x0000000908007388 */ /* 0x0001e20000000800 */
[----:B---3--:R-:W-:-:S05]  /*3270*/  VIADD R7, R6, 0x1 ;  /* 0x0000000106077836 */ /* 0x008fca0000000000 */
[----:B------:R0:W-:Y:S01]  /*3280*/  STG.E desc[UR8][R4.64], R7 ;  /* 0x0000000704007986 */ /* 0x0001e2000c101908 */
[----:B------:R-:W-:Y:S05]  /*3290*/  BRA `(.L_x_23) ;  /* 0x00000000000c7947 */ /* 0x000fea0003800000 */
.L_x_26:
[----:B------:R-:W-:-:S05]  /*32a0*/  IMAD.SHL.U32 R5, R18, 0x4000, RZ ;  /* 0x0000400012057824 */ /* 0x000fca00078e00ff */
[----:B------:R-:W-:-:S05]  /*32b0*/  LOP3.LUT R5, R5, R16, RZ, 0xfc, !PT ;  /* 0x0000001005057212 */ /* 0x000fca00078efcff */
[----:B------:R1:W-:Y:S02]  /*32c0*/  STS [R8], R5 ;  /* 0x0000000508007388 */ /* 0x0003e40000000800 */
.L_x_23:
[----:B------:R-:W-:Y:S05]  /*32d0*/  BSYNC.RECONVERGENT B1 ;  /* 0x0000000000017941 */ /* 0x000fea0003800200 */
.L_x_22:
[----:B------:R-:W-:Y:S06]  /*32e0*/  BAR.SYNC.DEFER_BLOCKING 0x0 ;  /* 0x0000000000007b1d */ /* 0x000fec0000010000 */
[----:B------:R-:W-:Y:S05]  /*32f0*/  @P0 BRA `(.L_x_34) ;  /* 0xffffffec00540947 */ /* 0x000fea000383ffff */
[----:B------:R-:W-:-:S13]  /*3300*/  ISETP.GT.AND P0, PT, R15, R12, PT ;  /* 0x0000000c0f00720c */ /* 0x000fda0003f04270 */
[----:B------:R-:W-:Y:S05]  /*3310*/  @P0 BRA `(.L_x_35) ;  /* 0xffffffec00200947 */ /* 0x000fea000383ffff */
[----:B------:R-:W-:Y:S05]  /*3320*/  BSYNC.RECONVERGENT B0 ;  /* 0x0000000000007941 */ /* 0x000fea0003800200 */
.L_x_21:
[----:B------:R-:W-:Y:S05]  /*3330*/  WARPSYNC.ALL ;  /* 0x0000000000007948 */ /* 0x000fea0003800000 */
[----:B------:R-:W-:-:S05]  /*3340*/  UMOV UR4, URZ ;  /* 0x000000ff00047c82 */ /* 0x000fca0008000000 */
.L_x_54:
[----:B0-----:R-:W0:Y:S01]  /*3350*/  LDC R26, c[0x0][0x380] ;  /* 0x0000e000ff1a7b82 */ /* 0x001e220000000800 */
[----:B------:R-:W-:Y:S01]  /*3360*/  BSSY.RECONVERGENT B0, `(.L_x_36) ;  /* 0x00001f4000007945 */ /* 0x000fe20003800200 */
[----:B0-----:R-:W-:-:S04]  /*3370*/  ISETP.GE.AND P0, PT, R26, 0x1, PT ;  /* 0x000000011a00780c */ /* 0x001fc80003f06270 */
[----:B------:R-:W-:Y:S01]  /*3380*/  ISETP.NE.OR P0, PT, R0, UR4, !P0 ;  /* 0x0000000400007c0c */ /* 0x000fe2000c705670 */
[----:B------:R-:W-:-:S04]  /*3390*/  UIADD3 UR4, UPT, UPT, UR4, 0x1, URZ ;  /* 0x0000000104047890 */ /* 0x000fc8000fffe0ff */
[----:B------:R-:W-:-:S08]  /*33a0*/  UISETP.NE.AND UP0, UPT, UR4, 0x4, UPT ;  /* 0x000000040400788c */ /* 0x000fd0000bf05270 */
[----:B------:R-:W-:Y:S05]  /*33b0*/  @P0 BRA `(.L_x_37) ;  /* 0x0000001c00b80947 */ /* 0x000fea0003800000 */
[----:B------:R-:W0:Y:S08]  /*33c0*/  LDC.64 R14, c[0x4][RZ] ;  /* 0x01000000ff0e7b82 */ /* 0x000e300000000a00 */
[----:B------:R-:W3:Y:S08]  /*33d0*/  LDC.64 R2, c[0x4][0x10] ;  /* 0x01000400ff027b82 */ /* 0x000ef00000000a00 */
[----:B-1----:R-:W1:Y:S01]  /*33e0*/  LDC.64 R4, c[0x4][0x8] ;  /* 0x01000200ff047b82 */ /* 0x002e620000000a00 */
[----:B0-----:R-:W4:Y:S04]  /*33f0*/  LDG.E R14, desc[UR8][R14.64] ;  /* 0x000000080e0e7981 */ /* 0x001f28000c1e1900 */
[----:B---3--:R0:W5:Y:S04]  /*3400*/  LDG.E R12, desc[UR8][R2.64] ;  /* 0x00000008020c7981 */ /* 0x008168000c1e1900 */
[----:B-1----:R0:W5:Y:S01]  /*3410*/  LDG.E R13, desc[UR8][R4.64] ;  /* 0x00000008040d7981 */ /* 0x002162000c1e1900 */
[----:B----4-:R-:W-:-:S13]  /*3420*/  ISETP.NE.AND P0, PT, R14, RZ, PT ;  /* 0x000000ff0e00720c */ /* 0x010fda0003f05270 */
[----:B0-----:R-:W-:Y:S05]  /*3430*/  @P0 BRA `(.L_x_38) ;  /* 0x0000000800ac0947 */ /* 0x001fea0003800000 */
[----:B------:R-:W0:Y:S01]  /*3440*/  S2UR UR6, SR_CgaCtaId ;  /* 0x00000000000679c3 */ /* 0x000e220000008800 */
[----:B------:R-:W-:Y:S01]  /*3450*/  UMOV UR5, 0x400 ;  /* 0x0000040000057882 */ /* 0x000fe20000000000 */
[----:B------:R-:W1:Y:S01]  /*3460*/  LDCU.64 UR10, c[0x4][0x18] ;  /* 0x01000300ff0a77ac */ /* 0x000e620008000a00 */
[----:B0-----:R-:W-:Y:S01]  /*3470*/  ULEA UR5, UR6, UR5, 0x18 ;  /* 0x0000000506057291 */ /* 0x001fe2000f8ec0ff */
[----:B------:R-:W0:Y:S08]  /*3480*/  LDCU.64 UR6, c[0x4][0x20] ;  /* 0x01000400ff0677ac */ /* 0x000e300008000a00 */
[----:B------:R-:W3:Y:S04]  /*3490*/  LDS.U8 R5, [UR5+-0x4] ;  /* 0xfffffc05ff057984 */ /* 0x000ee80008000000 */
[----:B------:R-:W4:Y:S04]  /*34a0*/  LDS.U8 R3, [UR5+-0x3] ;  /* 0xfffffd05ff037984 */ /* 0x000f280008000000 */
[----:B------:R-:W1:Y:S04]  /*34b0*/  LDS.U8 R0, [UR5+-0x2] ;  /* 0xfffffe05ff007984 */ /* 0x000e680008000000 */
[----:B------:R-:W0:Y:S04]  /*34c0*/  LDS.U8 R2, [UR5+-0x1] ;  /* 0xffffff05ff027984 */ /* 0x000e280008000000 */
[----:B------:R-:W0:Y:S04]  /*34d0*/  LDS.U8 R16, [UR5+-0x20] ;  /* 0xffffe005ff107984 */ /* 0x000e280008000000 */
[----:B------:R-:W0:Y:S04]  /*34e0*/  LDS.U8 R14, [UR5+-0x1f] ;  /* 0xffffe105ff0e7984 */ /* 0x000e280008000000 */
[----:B--2---:R-:W2:Y:S04]  /*34f0*/  LDS.U8 R10, [UR5+-0x1e] ;  /* 0xffffe205ff0a7984 */ /* 0x004ea80008000000 */
[----:B------:R-:W2:Y:S04]  /*3500*/  LDS.U8 R8, [UR5+-0x1d] ;  /* 0xffffe305ff087984 */ /* 0x000ea80008000000 */
[----:B------:R-:W2:Y:S04]  /*3510*/  LDS.U8 R6, [UR5+-0x1c] ;  /* 0xffffe405ff067984 */ /* 0x000ea80008000000 */
[----:B------:R-:W2:Y:S01]  /*3520*/  LDS.U8 R45, [UR5+-0x1b] ;  /* 0xffffe505ff2d7984 */ /* 0x000ea20008000000 */
[----:B---3--:R-:W-:-:S03]  /*3530*/  PRMT R28, R5, 0x7610, R28 ;  /* 0x00007610051c7816 */ /* 0x008fc6000000001c */
[----:B------:R-:W3:Y:S01]  /*3540*/  LDS.U8 R43, [UR5+-0x1a] ;  /* 0xffffe605ff2b7984 */ /* 0x000ee20008000000 */
[----:B----4-:R-:W-:-:S03]  /*3550*/  PRMT R30, R3, 0x7610, R30 ;  /* 0x00007610031e7816 */ /* 0x010fc6000000001e */
[----:B------:R-:W4:Y:S01]  /*3560*/  LDS.U8 R41, [UR5+-0x19] ;  /* 0xffffe705ff297984 */ /* 0x000f220008000000 */
[----:B-1----:R-:W-:-:S03]  /*3570*/  PRMT R32, R0, 0x7610, R32 ;  /* 0x0000761000207816 */ /* 0x002fc60000000020 */
[----:B------:R-:W1:Y:S01]  /*3580*/  LDS.U8 R39, [UR5+-0x18] ;  /* 0xffffe805ff277984 */ /* 0x000e620008000000 */
[----:B0-----:R-:W-:-:S03]  /*3590*/  PRMT R34, R2, 0x7610, R34 ;  /* 0x0000761002227816 */ /* 0x001fc60000000022 */
[----:B------:R-:W0:Y:S04]  /*35a0*/  LDS.U8 R37, [UR5+-0x17] ;  /* 0xffffe905ff257984 */ /* 0x000e280008000000 */
        /* <DEDUP_REMOVED lines=18> */
[----:B------:R-:W0:Y:S01]  /*36d0*/  LDS R4, [UR5+0x7ffc] ;  /* 0x007ffc05ff047984 */ /* 0x000e220008000800 */
[----:B-1234-:R-:W-:-:S05]  /*36e0*/  UMOV UR5, URZ ;  /* 0x000000ff00057c82 */ /* 0x01efca0008000000 */
.L_x_39:
[----:B-1----:R-:W1:Y:S01]  /*36f0*/  S2R R0, SR_TID.X ;  /* 0x0000000000007919 */ /* 0x002e620000002100 */
[----:B0-----:R-:W-:-:S05]  /*3700*/  IMAD.SHL.U32 R4, R4, 0x10, RZ ;  /* 0x0000001004047824 */ /* 0x001fca00078e00ff */
[----:B------:R-:W-:-:S04]  /*3710*/  LOP3.LUT R2, R4, 0x3ffe0, RZ, 0xc0, !PT ;  /* 0x0003ffe004027812 */ /* 0x000fc800078ec0ff */
[----:B------:R-:W-:-:S05]  /*3720*/  IADD3 R2, P0, PT, R2, UR10, RZ ;  /* 0x0000000a02027c10 */ /* 0x000fca000ff1e0ff */
[----:B------:R-:W-:-:S05]  /*3730*/  IMAD.X R3, RZ, RZ, UR11, P0 ;  /* 0x0000000bff037e24 */ /* 0x000fca00080e06ff */
[----:B------:R0:W-:Y:S01]  /*3740*/  STG.E.U8 desc[UR8][R2.64], R16 ;  /* 0x0000001002007986 */ /* 0x0001e2000c101108 */
[----:B-1----:R-:W-:-:S04]  /*3750*/  LEA R36, R0, UR5, 0xf ;  /* 0x0000000500247c11 */ /* 0x002fc8000f8e78ff */
[----:B------:R-:W-:-:S04]  /*3760*/  LOP3.LUT R4, R36, 0x7fffffe0, RZ, 0xc0, !PT ;  /* 0x7fffffe024047812 */ /* 0x000fc800078ec0ff */
[----:B------:R-:W-:-:S05]  /*3770*/  IADD3 R4, P1, PT, R4, UR10, RZ ;  /* 0x0000000a04047c10 */ /* 0x000fca000ff3e0ff */
[----:B------:R-:W-:-:S05]  /*3780*/  IMAD.X R5, RZ, RZ, UR11, P1 ;  /* 0x0000000bff057e24 */ /* 0x000fca00088e06ff */
[----:B0-----:R-:W2:Y:S04]  /*3790*/  LDG.E.U8 R16, desc[UR8][R4.64] ;  /* 0x0000000804107981 */ /* 0x001ea8000c1e1100 */
[----:B------:R0:W-:Y:S04]  /*37a0*/  STG.E.U8 desc[UR8][R2.64+0x1], R14 ;  /* 0x0000010e02007986 */ /* 0x0001e8000c101108 */
[----:B0-----:R-:W3:Y:S04]  /*37b0*/  LDG.E.U8 R14, desc[UR8][R4.64+0x1] ;  /* 0x00000108040e7981 */ /* 0x001ee8000c1e1100 */
[----:B------:R0:W-:Y:S04]  /*37c0*/  STG.E.U8 desc[UR8][R2.64+0x2], R10 ;  /* 0x0000020a02007986 */ /* 0x0001e8000c101108 */
[----:B0-----:R-:W4:Y:S04]  /*37d0*/  LDG.E.U8 R10, desc[UR8][R4.64+0x2] ;  /* 0x00000208040a7981 */ /* 0x001f28000c1e1100 */
        /* <DEDUP_REMOVED lines=57> */
[----:B0-----:R0:W4:Y:S01]  /*3b70*/  LDG.E.U8 R34, desc[UR8][R4.64+0x1f] ;  /* 0x00001f0804227981 */ /* 0x001122000c1e1100 */
[----:B------:R-:W-:Y:S01]  /*3b80*/  MOV R38, 0x400 ;  /* 0x0000040000267802 */ /* 0x000fe20000000f00 */
[----:B------:R-:W-:Y:S01]  /*3b90*/  ULOP3.LUT UR12, UR5, 0x1f, URZ, 0xc0, !UPT ;  /* 0x0000001f050c7892 */ /* 0x000fe2000f8ec0ff */
[----:B------:R-:W-:Y:S01]  /*3ba0*/  IADD3 R2, P0, PT, R36, UR6, RZ ;  /* 0x0000000624027c10 */ /* 0x000fe2000ff1e0ff */
[----:B------:R-:W1:Y:S01]  /*3bb0*/  S2R R40, SR_CgaCtaId ;  /* 0x0000000000287919 */ /* 0x000e620000008800 */
[----:B------:R-:W-:Y:S01]  /*3bc0*/  UIADD3 UR5, UPT, UPT, UR5, 0x1, URZ ;  /* 0x0000000105057890 */ /* 0x000fe2000fffe0ff */
[----:B-----5:R-:W-:-:S02]  /*3bd0*/  VIADD R12, R12, 0x1 ;  /* 0x000000010c0c7836 */ /* 0x020fc40000000000 */
[----:B------:R-:W-:Y:S02]  /*3be0*/  IMAD.X R3, RZ, RZ, UR7, P0 ;  /* 0x00000007ff037e24 */ /* 0x000fe400080e06ff */
[----:B0-----:R-:W-:Y:S01]  /*3bf0*/  IMAD.SHL.U32 R4, R12, 0x4000, RZ ;  /* 0x000040000c047824 */ /* 0x001fe200078e00ff */
[----:B------:R-:W-:Y:S01]  /*3c00*/  ISETP.NE.AND P0, PT, R26, UR5, PT ;  /* 0x000000051a007c0c */ /* 0x000fe2000bf05270 */
[----:B------:R-:W-:Y:S01]  /*3c10*/  VIADD R13, R13, 0x1 ;  /* 0x000000010d0d7836 */ /* 0x000fe20000000000 */
[----:B------:R-:W-:-:S04]  /*3c20*/  SHF.R.U32.HI R5, RZ, 0x4, R36 ;  /* 0x00000004ff057819 */ /* 0x000fc80000011624 */
[----:B------:R-:W-:Y:S02]  /*3c30*/  LOP3.LUT R4, R5, 0x1, R4, 0xfe, !PT ;  /* 0x0000000105047812 */ /* 0x000fe400078efe04 */
[----:B-1----:R-:W-:-:S05]  /*3c40*/  LEA R40, R40, R38, 0x18 ;  /* 0x0000002628287211 */ /* 0x002fca00078ec0ff */
[----:B--2---:R-:W-:Y:S04]  /*3c50*/  STS.U8 [R40+-0x20], R16 ;  /* 0xffffe01028007388 */ /* 0x004fe80000000000 */
[----:B---3--:R-:W-:Y:S04]  /*3c60*/  STS.U8 [R40+-0x1f], R14 ;  /* 0xffffe10e28007388 */ /* 0x008fe80000000000 */
[----:B----4-:R-:W-:Y:S04]  /*3c70*/  STS.U8 [R40+-0x1e], R10 ;  /* 0xffffe20a28007388 */ /* 0x010fe80000000000 */
        /* <DEDUP_REMOVED lines=29> */
[----:B------:R-:W0:Y:S04]  /*3e50*/  LDS.U8 R38, [R40+UR12+-0x20] ;  /* 0xffffe00c28267984 */ /* 0x000e280008000000 */
[----:B0-----:R1:W-:Y:S01]  /*3e60*/  STG.E.U8 desc[UR8][R2.64], R38 ;  /* 0x0000002602007986 */ /* 0x0013e2000c101108 */
[----:B------:R-:W-:Y:S05]  /*3e70*/  @P0 BRA `(.L_x_39) ;  /* 0xfffffff8001c0947 */ /* 0x000fea000383ffff */
[----:B------:R-:W0:Y:S01]  /*3e80*/  S2UR UR6, SR_CgaCtaId ;  /* 0x00000000000679c3 */ /* 0x000e220000008800 */
[----:B------:R-:W-:-:S07]  /*3e90*/  UMOV UR5, 0x400 ;  /* 0x0000040000057882 */ /* 0x000fce0000000000 */
[----:B-1----:R-:W1:Y:S01]  /*3ea0*/  LDC.64 R2, c[0x4][0x8] ;  /* 0x01000200ff027b82 */ /* 0x002e620000000a00 */
[----:B0-----:R-:W-:Y:S01]  /*3eb0*/  ULEA UR5, UR6, UR5, 0x18 ;  /* 0x0000000506057291 */ /* 0x001fe2000f8ec0ff */
[----:B-1----:R0:W-:Y:S08]  /*3ec0*/  STG.E desc[UR8][R2.64], R13 ;  /* 0x0000000d02007986 */ /* 0x0021f0000c101908 */
[----:B------:R0:W-:Y:S01]  /*3ed0*/  STS [UR5+0x7ffc], R4 ;  /* 0x007ffc04ff007988 */ /* 0x0001e20008000805 */
[----:B------:R-:W-:Y:S05]  /*3ee0*/  BRA `(.L_x_40) ;  /* 0x0000001000e47947 */ /* 0x000fea0003800000 */
.L_x_38:
[C---:B------:R-:W-:Y:S01]  /*3ef0*/  LOP3.LUT R36, R14.reuse, 0x7, RZ, 0xc0, !PT ;  /* 0x000000070e247812 */ /* 0x040fe200078ec0ff */
[----:B------:R-:W-:Y:S01]  /*3f00*/  IMAD.MOV R16, RZ, RZ, -R14 ;  /* 0x000000ffff107224 */ /* 0x000fe200078e0a0e */
[C---:B------:R-:W-:Y:S01]  /*3f10*/  LOP3.LUT R37, R14.reuse, 0x3, RZ, 0xc0, !PT ;  /* 0x000000030e257812 */ /* 0x040fe200078ec0ff */
[----:B------:R-:W-:Y:S01]  /*3f20*/  IMAD.MOV.U32 R17, RZ, RZ, RZ ;  /* 0x000000ffff117224 */ /* 0x000fe200078e00ff */
[----:B------:R-:W-:Y:S01]  /*3f30*/  LOP3.LUT R15, R14, 0xfffffff8, RZ, 0xc0, !PT ;  /* 0xfffffff80e0f7812 */ /* 0x000fe200078ec0ff */
[----:B------:R-:W-:-:S05]  /*3f40*/  VIADD R2, R36, 0xffffffff ;  /* 0xffffffff24027836 */ /* 0x000fca0000000000 */
[----:B------:R-:W-:-:S13]  /*3f50*/  ISETP.GE.U32.AND P0, PT, R2, 0x3, PT ;  /* 0x000000030200780c */ /* 0x000fda0003f06070 */
.L_x_53:
[----:B------:R-:W0:Y:S01]  /*3f60*/  S2UR UR6, SR_CgaCtaId ;  /* 0x00000000000679c3 */ /* 0x000e220000008800 */
[----:B------:R-:W-:Y:S01]  /*3f70*/  UMOV UR5, 0x400 ;  /* 0x0000040000057882 */ /* 0x000fe20000000000 */
[----:B-1----:R-:W-:Y:S01]  /*3f80*/  IMAD R18, R0, 0x8000, R17 ;  /* 0x0000800000127824 */ /* 0x002fe200078e0211 */
[----:B------:R-:W-:Y:S01]  /*3f90*/  UIADD3 UR5, UPT, UPT, UR5, 0x8000, URZ ;  /* 0x0000800005057890 */ /* 0x000fe2000fffe0ff */
[----:B------:R-:W-:Y:S04]  /*3fa0*/  BSSY.RECONVERGENT B1, `(.L_x_41) ;  /* 0x000011f000017945 */ /* 0x000fe80003800200 */
[----:B------:R-:W-:Y:S01]  /*3fb0*/  BSSY.RELIABLE B2, `(.L_x_42) ;  /* 0x0000014000027945 */ /* 0x000fe20003800100 */
[----:B-----5:R-:W-:Y:S01]  /*3fc0*/  VIADD R12, R12, 0x1 ;  /* 0x000000010c0c7836 */ /* 0x020fe20000000000 */
[----:B------:R-:W-:Y:S01]  /*3fd0*/  SHF.R.U32.HI R20, RZ, 0x5, R18 ;  /* 0x00000005ff147819 */ /* 0x000fe20000011612 */
[----:B------:R-:W-:-:S02]  /*3fe0*/  IMAD.MOV.U32 R19, RZ, RZ, RZ ;  /* 0x000000ffff137224 */ /* 0x000fc400078e00ff */
[----:B------:R-:W-:Y:S01]  /*3ff0*/  IMAD.MOV.U32 R3, RZ, RZ, R16 ;  /* 0x000000ffff037224 */ /* 0x000fe200078e0010 */
[----:B0-----:R-:W-:-:S06]  /*4000*/  ULEA UR5, UR6, UR5, 0x18 ;  /* 0x0000000506057291 */ /* 0x001fcc000f8ec0ff */
[----:B------:R-:W-:-:S07]  /*4010*/  IMAD.U32 R2, RZ, RZ, UR5 ;  /* 0x00000005ff027e24 */ /* 0x000fce000f8e00ff */
.L_x_44:
        /* <DEDUP_REMOVED lines=8> */
[----:B------:R-:W-:Y:S02]  /*40a0*/  VIADD R3, R3, 0x1 ;  /* 0x0000000103037836 */ /* 0x000fe40000000000 */
[----:B------:R-:W-:Y:S02]  /*40b0*/  VIADD R19, R19, 0x1 ;  /* 0x0000000113137836 */ /* 0x000fe40000000000 */
[----:B------:R-:W-:Y:S01]  /*40c0*/  VIADD R2, R2, 0x4 ;  /* 0x0000000402027836 */ /* 0x000fe20000000000 */
[----:B------:R-:W-:-:S13]  /*40d0*/  ISETP.NE.AND P1, PT, R3, RZ, PT ;  /* 0x000000ff0300720c */ /* 0x000fda0003f25270 */
[----:B------:R-:W-:Y:S05]  /*40e0*/  @P1 BRA `(.L_x_44) ;  /* 0xfffffffc00cc1947 */ /* 0x000fea000383ffff */
[----:B------:R-:W-:Y:S05]  /*40f0*/  BSYNC.RELIABLE B2 ;  /* 0x0000000000027941 */ /* 0x000fea0003800100 */
.L_x_42:
[----:B------:R-:W0:Y:S01]  /*4100*/  S2UR UR6, SR_CgaCtaId ;  /* 0x00000000000679c3 */ /* 0x000e220000008800 */
[----:B------:R-:W-:Y:S01]  /*4110*/  UMOV UR5, 0x400 ;  /* 0x0000040000057882 */ /* 0x000fe20000000000 */
[----:B------:R-:W-:Y:S01]  /*4120*/  IMAD.MOV.U32 R19, RZ, RZ, RZ ;  /* 0x000000ffff137224 */ /* 0x000fe200078e00ff */
[----:B------:R-:W-:-:S04]  /*4130*/  UIADD3 UR5, UPT, UPT, UR5, 0x8000, URZ ;  /* 0x0000800005057890 */ /* 0x000fc8000fffe0ff */
[----:B0-----:R-:W-:-:S12]  /*4140*/  ULEA UR5, UR6, UR5, 0x18 ;  /* 0x0000000506057291 */ /* 0x001fd8000f8ec0ff */
.L_x_46:
[----:B------:R-:W-:-:S05]  /*4150*/  LEA R4, R19, UR5, 0x2 ;  /* 0x0000000513047c11 */ /* 0x000fca000f8e10ff */
        /* <DEDUP_REMOVED lines=14> */
.L_x_48:
[----:B------:R-:W-:-:S05]  /*4240*/  LEA R3, R22, UR5, 0x2 ;  /* 0x0000000516037c11 */ /* 0x000fca000f8e10ff */
        /* <DEDUP_REMOVED lines=16> */
[----:B------:R-:W-:Y:S02]  /*4350*/  VIMNMX.U32 R4, PT, PT, R2, R3, PT ;  /* 0x0000000302047248 */ /* 0x000fe40003fe0000 */
[C---:B------:R-:W-:Y:S01]  /*4360*/  SEL R19, R22.reuse, R19, P3 ;  /* 0x0000001316137207 */ /* 0x040fe20001800000 */
[----:B------:R-:W-:Y:S01]  /*4370*/  @P4 VIADD R19, R22, 0x1 ;  /* 0x0000000116134836 */ /* 0x000fe20000000000 */
[----:B------:R-:W-:Y:S01]  /*4380*/  ISETP.GT.U32.AND P3, PT, R2, R3, PT ;  /* 0x000000030200720c */ /* 0x000fe20003f64070 */
[----:B------:R-:W-:Y:S01]  /*4390*/  @P1 VIADD R19, R22, 0x2 ;  /* 0x0000000216131836 */ /* 0x000fe20000000000 */
[----:B------:R-:W-:-:S02]  /*43a0*/  SHF.R.U32.HI R3, RZ, 0xe, R10 ;  /* 0x0000000eff037819 */ /* 0x000fc4000001160a */
[----:B------:R-:W-:Y:S01]  /*43b0*/  VIMNMX.U32 R2, PT, PT, R4, R9, PT ;  /* 0x0000000904027248 */ /* 0x000fe20003fe0000 */
        /* <DEDUP_REMOVED lines=14> */
[----:B------:R-:W-:-:S07]  /*44a0*/  IMAD.MOV.U32 R4, RZ, RZ, R15 ;  /* 0x000000ffff047224 */ /* 0x000fce00078e000f */
.L_x_47:
[----:B------:R-:W-:-:S13]  /*44b0*/  ISETP.NE.AND P1, PT, R36, RZ, PT ;  /* 0x000000ff2400720c */ /* 0x000fda0003f25270 */
[----:B------:R-:W-:Y:S05]  /*44c0*/  @!P1 BRA `(.L_x_49) ;  /* 0x0000000000a89947 */ /* 0x000fea0003800000 */
[----:B------:R-:W-:Y:S01]  /*44d0*/  ISETP.NE.AND P5, PT, R37, RZ, PT ;  /* 0x000000ff2500720c */ /* 0x000fe20003fa5270 */
[----:B------:R-:W-:-:S12]  /*44e0*/  @!P0 BRA `(.L_x_50) ;  /* 0x0000000000508947 */ /* 0x000fd80003800000 */
[----:B------:R-:W-:-:S05]  /*44f0*/  LEA R3, R4, UR5, 0x2 ;  /* 0x0000000504037c11 */ /* 0x000fca000f8e10ff */
[----:B------:R-:W0:Y:S04]  /*4500*/  LDS.64 R6, [R3] ;  /* 0x0000000003067984 */ /* 0x000e280000000a00 */
[----:B--2---:R-:W1:Y:S01]  /*4510*/  LDS.64 R8, [R3+0x8] ;  /* 0x0000080003087984 */ /* 0x004e620000000a00 */
[----:B0-----:R-:W-:Y:S02]  /*4520*/  SHF.R.U32.HI R5, RZ, 0xe, R6 ;  /* 0x0000000eff057819 */ /* 0x001fe40000011606 */
[----:B------:R-:W-:Y:S02]  /*4530*/  SHF.R.U32.HI R7, RZ, 0xe, R7 ;  /* 0x0000000eff077819 */ /* 0x000fe40000011607 */
[----:B------:R-:W-:Y:S02]  /*4540*/  VIMNMX.U32 R6, PT, PT, R2, R5, PT ;  /* 0x0000000502067248 */ /* 0x000fe40003fe0000 */
[----:B-1----:R-:W-:-:S02]  /*4550*/  SHF.R.U32.HI R11, RZ, 0xe, R8 ;  /* 0x0000000eff0b7819 */ /* 0x002fc40000011608 */
[----:B------:R-:W-:Y:S02]  /*4560*/  VIMNMX.U32 R8, PT, PT, R6, R7, PT ;  /* 0x0000000706087248 */ /* 0x000fe40003fe0000 */
        /* <DEDUP_REMOVED lines=12> */
.L_x_50:
[----:B------:R-:W-:Y:S05]  /*4630*/  @!P5 BRA `(.L_x_49) ;  /* 0x00000000004cd947 */ /* 0x000fea0003800000 */
[----:B------:R-:W-:Y:S02]  /*4640*/  ISETP.NE.AND P1, PT, R37, 0x1, PT ;  /* 0x000000012500780c */ /* 0x000fe40003f25270 */
[----:B------:R-:W-:-:S11]  /*4650*/  LOP3.LUT P2, RZ, R14, 0x1, RZ, 0xc0, !PT ;  /* 0x000000010eff7812 */ /* 0x000fd6000784c0ff */
[----:B------:R-:W-:Y:S05]  /*4660*/  @!P1 BRA `(.L_x_51) ;  /* 0x00000000002c9947 */ /* 0x000fea0003800000 */
[----:B------:R-:W-:-:S05]  /*4670*/  LEA R3, R4, UR5, 0x2 ;  /* 0x0000000504037c11 */ /* 0x000fca000f8e10ff */
        /* <DEDUP_REMOVED lines=10> */
.L_x_51:
[----:B------:R-:W-:-:S06]  /*4720*/  @P2 LEA R3, R4, UR5, 0x2 ;  /* 0x0000000504032c11 */ /* 0x000fcc000f8e10ff */
[----:B------:R-:W0:Y:S02]  /*4730*/  @P2 LDS R3, [R3] ;  /* 0x0000000003032984 */ /* 0x000e240000000800 */
[----:B0-----:R-:W-:-:S04]  /*4740*/  @P2 SHF.R.U32.HI R5, RZ, 0xe, R3 ;  /* 0x0000000eff052819 */ /* 0x001fc80000011603 */
[----:B------:R-:W-:-:S04]  /*4750*/  @P2 ISETP.GT.U32.AND P1, PT, R2, R5, PT ;  /* 0x000000050200220c */ /* 0x000fc80003f24070 */
[----:B------:R-:W-:-:S09]  /*4760*/  @P2 SEL R19, R4, R19, P1 ;  /* 0x0000001304132207 */ /* 0x000fd20000800000 */
.L_x_49:
[----:B------:R-:W0:Y:S01]  /*4770*/  S2UR UR6, SR_CgaCtaId ;  /* 0x00000000000679c3 */ /* 0x000e220000008800 */
[----:B------:R-:W-:Y:S01]  /*4780*/  LEA R7, R19, UR5, 0x2 ;  /* 0x0000000513077c11 */ /* 0x000fe2000f8e10ff */
[----:B------:R-:W-:Y:S01]  /*4790*/  UMOV UR5, 0x400 ;  /* 0x0000040000057882 */ /* 0x000fe20000000000 */
[----:B------:R-:W-:Y:S01]  /*47a0*/  LOP3.LUT R4, R18, 0x7fffffe0, RZ, 0xc0, !PT ;  /* 0x7fffffe012047812 */ /* 0x000fe200078ec0ff */
[----:B------:R-:W-:Y:S02]  /*47b0*/  VIADD R13, R13, 0x1 ;  /* 0x000000010d0d7836 */ /* 0x000fe40000000000 */
[----:B------:R-:W1:Y:S02]  /*47c0*/  LDS R2, [R7] ;  /* 0x0000000007027984 */ /* 0x000e640000000800 */
[----:B--2---:R-:W2:Y:S01]  /*47d0*/  LDC.64 R10, c[0x4][0x8] ;  /* 0x01000200ff0a7b82 */ /* 0x004ea20000000a00 */
        /* <DEDUP_REMOVED lines=14> */
[----:B------:R-:W5:Y:S04]  /*48c0*/  LDS.U8 R31, [R9+0x5] ;  /* 0x00000500091f7984 */ /* 0x000f680000000000 */
[----:B------:R-:W5:Y:S01]  /*48d0*/  LDS.U8 R33, [R9+0x6] ;  /* 0x0000060009217984 */ /* 0x000f620000000000 */
[----:B------:R-:W-:-:S03]  /*48e0*/  IMAD.X R3, RZ, RZ, UR7, P1 ;  /* 0x00000007ff037e24 */ /* 0x000fc600088e06ff */
[----:B------:R-:W5:Y:S04]  /*48f0*/  LDS.U8 R35, [R9+0x7] ;  /* 0x0000070009237984 */ /* 0x000f680000000000 */
[----:B------:R-:W-:Y:S04]  /*4900*/  LDS.U8 R24, [R9+0xa] ;  /* 0x00000a0009187984 */ /* 0x000fe80000000000 */
[----:B------:R-:W-:Y:S04]  /*4910*/  LDS.U8 R22, [R9+0xb] ;  /* 0x00000b0009167984 */ /* 0x000fe80000000000 */
[----:B--2---:R2:W-:Y:S04]  /*4920*/  STG.E.U8 desc[UR8][R2.64], R21 ;  /* 0x0000001502007986 */ /* 0x0045e8000c101108 */
[----:B------:R-:W2:Y:S04]  /*4930*/  LDG.E.U8 R6, desc[UR8][R4.64] ;  /* 0x0000000804067981 */ /* 0x000ea8000c1e1100 */
[----:B---3--:R3:W-:Y:S04]  /*4940*/  STG.E.U8 desc[UR8][R2.64+0x1], R23 ;  /* 0x0000011702007986 */ /* 0x0087e8000c101108 */
[----:B------:R-:W3:Y:S04]  /*4950*/  LDG.E.U8 R26, desc[UR8][R4.64+0x1] ;  /* 0x00000108041a7981 */ /* 0x000ee8000c1e1100 */
[----:B----4-:R-:W-:Y:S04]  /*4960*/  STG.E.U8 desc[UR8][R2.64+0x2], R25 ;  /* 0x0000021902007986 */ /* 0x010fe8000c101108 */
[----:B------:R-:W4:Y:S04]  /*4970*/  LDG.E.U8 R28, desc[UR8][R4.64+0x2] ;  /* 0x00000208041c7981 */ /* 0x000f28000c1e1100 */
[----:B0-----:R-:W-:Y:S04]  /*4980*/  STG.E.U8 desc[UR8][R2.64+0x3], R27 ;  /* 0x0000031b02007986 */ /* 0x001fe8000c101108 */
[----:B------:R-:W4:Y:S04]  /*4990*/  LDG.E.U8 R30, desc[UR8][R4.64+0x3] ;  /* 0x00000308041e7981 */ /* 0x000f28000c1e1100 */
[----:B-1----:R-:W-:Y:S04]  /*49a0*/  STG.E.U8 desc[UR8][R2.64+0x4], R29 ;  /* 0x0000041d02007986 */ /* 0x002fe8000c101108 */
[----:B------:R-:W4:Y:S04]  /*49b0*/  LDG.E.U8 R32, desc[UR8][R4.64+0x4] ;  /* 0x0000040804207981 */ /* 0x000f28000c1e1100 */
[----:B-----5:R-:W-:Y:S04]  /*49c0*/  STG.E.U8 desc[UR8][R2.64+0x5], R31 ;  /* 0x0000051f02007986 */ /* 0x020fe8000c101108 */
[----:B------:R-:W5:Y:S04]  /*49d0*/  LDG.E.U8 R34, desc[UR8][R4.64+0x5] ;  /* 0x0000050804227981 */ /* 0x000f68000c1e1100 */
[----:B------:R-:W-:Y:S04]  /*49e0*/  STG.E.U8 desc[UR8][R2.64+0x6], R33 ;  /* 0x0000062102007986 */ /* 0x000fe8000c101108 */
[----:B--2---:R-:W2:Y:S04]  /*49f0*/  LDG.E.U8 R21, desc[UR8][R4.64+0x6] ;  /* 0x0000060804157981 */ /* 0x004ea8000c1e1100 */
[----:B------:R-:W-:Y:S04]  /*4a00*/  STG.E.U8 desc[UR8][R2.64+0x7], R35 ;  /* 0x0000072302007986 */ /* 0x000fe8000c101108 */
[----:B---3--:R-:W3:Y:S04]  /*4a10*/  LDG.E.U8 R23, desc[UR8][R4.64+0x7] ;  /* 0x0000070804177981 */ /* 0x008ee8000c1e1100 */
[----:B------:R-:W0:Y:S04]  /*4a20*/  LDS.U8 R25, [R9+0x8] ;  /* 0x0000080009197984 */ /* 0x000e280000000000 */
[----:B------:R-:W1:Y:S04]  /*4a30*/  LDS.U8 R27, [R9+0x9] ;  /* 0x00000900091b7984 */ /* 0x000e680000000000 */
[----:B------:R-:W3:Y:S04]  /*4a40*/  LDS.U8 R11, [R9+0xc] ;  /* 0x00000c00090b7984 */ /* 0x000ee80000000000 */
        /* <DEDUP_REMOVED lines=12> */
[----:B0-----:R-:W-:Y:S04]  /*4b10*/  STG.E.U8 desc[UR8][R2.64+0x8], R25 ;  /* 0x0000081902007986 */ /* 0x001fe8000c101108 */
[----:B------:R-:W0:Y:S04]  /*4b20*/  LDS.U8 R29, [R9+0x19] ;  /* 0x00001900091d7984 */ /* 0x000e280000000000 */
[----:B------:R-:W-:Y:S04]  /*4b30*/  LDS.U8 R25, [R9+0x1b] ;  /* 0x00001b0009197984 */ /* 0x000fe80000000000 */
[----:B------:R-:W-:Y:S04]  /*4b40*/  LDS.U8 R35, [R9+0x1f] ;  /* 0x00001f0009237984 */ /* 0x000fe80000000000 */
[----:B------:R1:W-:Y:S04]  /*4b50*/  STS.U8 [R9], R6 ;  /* 0x0000000609007388 */ /* 0x0003e80000000000 */
[----:B------:R-:W-:Y:S04]  /*4b60*/  STS.U8 [R9+0x1], R26 ;  /* 0x0000011a09007388 */ /* 0x000fe80000000000 */
[----:B-1----:R-:W3:Y:S04]  /*4b70*/  LDG.E.U8 R6, desc[UR8][R4.64+0x8] ;  /* 0x0000080804067981 */ /* 0x002ee8000c1e1100 */
[----:B------:R-:W-:Y:S04]  /*4b80*/  STG.E.U8 desc[UR8][R2.64+0x9], R27 ;  /* 0x0000091b02007986 */ /* 0x000fe8000c101108 */
[----:B------:R-:W1:Y:S04]  /*4b90*/  LDS.U8 R27, [R9+0x1a] ;  /* 0x00001a00091b7984 */ /* 0x000e680000000000 */
[----:B----4-:R-:W-:Y:S04]  /*4ba0*/  STS.U8 [R9+0x3], R30 ;  /* 0x0000031e09007388 */ /* 0x010fe80000000000 */
[----:B------:R-:W-:Y:S04]  /*4bb0*/  STS.U8 [R9+0x2], R28 ;  /* 0x0000021c09007388 */ /* 0x000fe80000000000 */
[----:B------:R-:W-:Y:S04]  /*4bc0*/  STS.U8 [R9+0x4], R32 ;  /* 0x0000042009007388 */ /* 0x000fe80000000000 */
[----:B-----5:R4:W-:Y:S04]  /*4bd0*/  STS.U8 [R9+0x5], R34 ;  /* 0x0000052209007388 */ /* 0x0209e80000000000 */
[----:B--2---:R-:W-:Y:S04]  /*4be0*/  STS.U8 [R9+0x6], R21 ;  /* 0x0000061509007388 */ /* 0x004fe80000000000 */
[----:B----4-:R-:W2:Y:S04]  /*4bf0*/  LDG.E.U8 R34, desc[UR8][R4.64+0x9] ;  /* 0x0000090804227981 */ /* 0x010ea8000c1e1100 */
[----:B---3--:R-:W-:Y:S04]  /*4c00*/  STS.U8 [R9+0x7], R23 ;  /* 0x0000071709007388 */ /* 0x008fe80000000000 */
[----:B------:R3:W-:Y:S04]  /*4c10*/  STG.E.U8 desc[UR8][R2.64+0xa], R24 ;  /* 0x00000a1802007986 */ /* 0x0007e8000c101108 */
[----:B------:R-:W4:Y:S04]  /*4c20*/  LDG.E.U8 R32, desc[UR8][R4.64+0xa] ;  /* 0x00000a0804207981 */ /* 0x000f28000c1e1100 */
[----:B------:R-:W5:Y:S04]  /*4c30*/  LDS.U8 R23, [R9+0x1c] ;  /* 0x00001c0009177984 */ /* 0x000f680000000000 */
[----:B------:R0:W-:Y:S04]  /*4c40*/  STG.E.U8 desc[UR8][R2.64+0xb], R22 ;  /* 0x00000b1602007986 */ /* 0x0001e8000c101108 */
[----:B------:R-:W5:Y:S04]  /*4c50*/  LDS.U8 R21, [R9+0x1d] ;  /* 0x00001d0009157984 */ /* 0x000f680000000000 */
[----:B------:R-:W4:Y:S04]  /*4c60*/  LDG.E.U8 R30, desc[UR8][R4.64+0xb] ;  /* 0x00000b08041e7981 */ /* 0x000f28000c1e1100 */
[----:B------:R-:W-:Y:S04]  /*4c70*/  STG.E.U8 desc[UR8][R2.64+0xc], R11 ;  /* 0x00000c0b02007986 */ /* 0x000fe8000c101108 */
[----:B------:R-:W5:Y:S04]  /*4c80*/  LDS.U8 R11, [R9+0x1e] ;  /* 0x00001e00090b7984 */ /* 0x000f680000000000 */
[----:B------:R-:W4:Y:S04]  /*4c90*/  LDG.E.U8 R28, desc[UR8][R4.64+0xc] ;  /* 0x00000c08041c7981 */ /* 0x000f28000c1e1100 */
[----:B------:R-:W-:Y:S04]  /*4ca0*/  STG.E.U8 desc[UR8][R2.64+0xd], R38 ;  /* 0x00000d2602007986 */ /* 0x000fe8000c101108 */
[----:B------:R-:W4:Y:S04]  /*4cb0*/  LDG.E.U8 R26, desc[UR8][R4.64+0xd] ;  /* 0x00000d08041a7981 */ /* 0x000f28000c1e1100 */
[----:B------:R-:W-:Y:S04]  /*4cc0*/  STG.E.U8 desc[UR8][R2.64+0xe], R42 ;  /* 0x00000e2a02007986 */ /* 0x000fe8000c101108 */
[----:B---3--:R-:W3:Y:S04]  /*4cd0*/  LDG.E.U8 R24, desc[UR8][R4.64+0xe] ;  /* 0x00000e0804187981 */ /* 0x008ee8000c1e1100 */
[----:B------:R-:W-:Y:S04]  /*4ce0*/  STG.E.U8 desc[UR8][R2.64+0xf], R44 ;  /* 0x00000f2c02007986 */ /* 0x000fe8000c101108 */
[----:B0-----:R-:W3:Y:S04]  /*4cf0*/  LDG.E.U8 R22, desc[UR8][R4.64+0xf] ;  /* 0x00000f0804167981 */ /* 0x001ee8000c1e1100 */
[----:B------:R0:W-:Y:S04]  /*4d00*/  STG.E.U8 desc[UR8][R2.64+0x10], R10 ;  /* 0x0000100a02007986 */ /* 0x0001e8000c101108 */
[----:B0-----:R-:W3:Y:S04]  /*4d10*/  LDG.E.U8 R10, desc[UR8][R4.64+0x10] ;  /* 0x00001008040a7981 */ /* 0x001ee8000c1e1100 */
[----:B------:R0:W-:Y:S04]  /*4d20*/  STG.E.U8 desc[UR8][R2.64+0x11], R8 ;  /* 0x0000110802007986 */ /* 0x0001e8000c101108 */
[----:B0-----:R-:W3:Y:S04]  /*4d30*/  LDG.E.U8 R8, desc[UR8][R4.64+0x11] ;  /* 0x0000110804087981 */ /* 0x001ee8000c1e1100 */
[----:B------:R0:W-:Y:S04]  /*4d40*/  STG.E.U8 desc[UR8][R2.64+0x12], R40 ;  /* 0x0000122802007986 */ /* 0x0001e8000c101108 */
[----:B------:R-:W3:Y:S04]  /*4d50*/  LDG.E.U8 R38, desc[UR8][R4.64+0x12] ;  /* 0x0000120804267981 */ /* 0x000ee8000c1e1100 */
[----:B------:R-:W-:Y:S04]  /*4d60*/  STG.E.U8 desc[UR8][R2.64+0x13], R45 ;  /* 0x0000132d02007986 */ /* 0x000fe8000c101108 */
[----:B------:R-:W3:Y:S04]  /*4d70*/  LDG.E.U8 R42, desc[UR8][R4.64+0x13] ;  /* 0x00001308042a7981 */ /* 0x000ee8000c1e1100 */
[----:B------:R-:W-:Y:S04]  /*4d80*/  STG.E.U8 desc[UR8][R2.64+0x14], R43 ;  /* 0x0000142b02007986 */ /* 0x000fe8000c101108 */
[----:B------:R-:W3:Y:S04]  /*4d90*/  LDG.E.U8 R44, desc[UR8][R4.64+0x14] ;  /* 0x00001408042c7981 */ /* 0x000ee8000c1e1100 */
[----:B------:R-:W-:Y:S04]  /*4da0*/  STG.E.U8 desc[UR8][R2.64+0x15], R41 ;  /* 0x0000152902007986 */ /* 0x000fe8000c101108 */
[----:B0-----:R-:W3:Y:S04]  /*4db0*/  LDG.E.U8 R40, desc[UR8][R4.64+0x15] ;  /* 0x0000150804287981 */ /* 0x001ee8000c1e1100 */
        /* <DEDUP_REMOVED lines=8> */
[----:B-1----:R-:W-:Y:S04]  /*4e40*/  STG.E.U8 desc[UR8][R2.64+0x1a], R27 ;  /* 0x00001a1b02007986 */ /* 0x002fe8000c101108 */
[----:B------:R-:W3:Y:S04]  /*4e50*/  LDG.E.U8 R41, desc[UR8][R4.64+0x1a] ;  /* 0x00001a0804297981 */ /* 0x000ee8000c1e1100 */
[----:B------:R0:W-:Y:S04]  /*4e60*/  STG.E.U8 desc[UR8][R2.64+0x1b], R25 ;  /* 0x00001b1902007986 */ /* 0x0001e8000c101108 */
[----:B0-----:R-:W3:Y:S04]  /*4e70*/  LDG.E.U8 R25, desc[UR8][R4.64+0x1b] ;  /* 0x00001b0804197981 */ /* 0x001ee8000c1e1100 */
[----:B-----5:R0:W-:Y:S04]  /*4e80*/  STG.E.U8 desc[UR8][R2.64+0x1c], R23 ;  /* 0x00001c1702007986 */ /* 0x0201e8000c101108 */
[----:B0-----:R-:W5:Y:S04]  /*4e90*/  LDG.E.U8 R23, desc[UR8][R4.64+0x1c] ;  /* 0x00001c0804177981 */ /* 0x001f68000c1e1100 */
[----:B------:R-:W-:Y:S04]  /*4ea0*/  STG.E.U8 desc[UR8][R2.64+0x1d], R21 ;  /* 0x00001d1502007986 */ /* 0x000fe8000c101108 */
[----:B------:R-:W5:Y:S04]  /*4eb0*/  LDG.E.U8 R31, desc[UR8][R4.64+0x1d] ;  /* 0x00001d08041f7981 */ /* 0x000f68000c1e1100 */
[----:B------:R0:W-:Y:S04]  /*4ec0*/  STG.E.U8 desc[UR8][R2.64+0x1e], R11 ;  /* 0x00001e0b02007986 */ /* 0x0001e8000c101108 */
[----:B------:R-:W5:Y:S04]  /*4ed0*/  LDG.E.U8 R29, desc[UR8][R4.64+0x1e] ;  /* 0x00001e08041d7981 */ /* 0x000f68000c1e1100 */
[----:B------:R1:W-:Y:S04]  /*4ee0*/  STG.E.U8 desc[UR8][R2.64+0x1f], R35 ;  /* 0x00001f2302007986 */ /* 0x0003e8000c101108 */
[----:B------:R-:W5:Y:S01]  /*4ef0*/  LDG.E.U8 R27, desc[UR8][R4.64+0x1f] ;  /* 0x00001f08041b7981 */ /* 0x000f62000c1e1100 */
[----:B0-----:R-:W-:-:S02]  /*4f00*/  IMAD.SHL.U32 R11, R20, 0x2, RZ ;  /* 0x00000002140b7824 */ /* 0x001fc400078e00ff */
[----:B------:R-:W-:-:S05]  /*4f10*/  IMAD.SHL.U32 R20, R12, 0x4000, RZ ;  /* 0x000040000c147824 */ /* 0x000fca00078e00ff */
[----:B------:R-:W-:Y:S01]  /*4f20*/  LOP3.LUT R20, R11, 0x1, R20, 0xfe, !PT ;  /* 0x000000010b147812 */ /* 0x000fe200078efe14 */
[----:B------:R1:W-:Y:S04]  /*4f30*/  STS.U8 [R9+0x8], R6 ;  /* 0x0000080609007388 */ /* 0x0003e80000000000 */
[----:B--2---:R1:W-:Y:S04]  /*4f40*/  STS.U8 [R9+0x9], R34 ;  /* 0x0000092209007388 */ /* 0x0043e80000000000 */
[----:B----4-:R1:W-:Y:S04]  /*4f50*/  STS.U8 [R9+0xa], R32 ;  /* 0x00000a2009007388 */ /* 0x0103e80000000000 */
[----:B------:R1:W-:Y:S04]  /*4f60*/  STS.U8 [R9+0xb], R30 ;  /* 0x00000b1e09007388 */ /* 0x0003e80000000000 */
[----:B------:R1:W-:Y:S04]  /*4f70*/  STS.U8 [R9+0xc], R28 ;  /* 0x00000c1c09007388 */ /* 0x0003e80000000000 */
[----:B------:R1:W-:Y:S04]  /*4f80*/  STS.U8 [R9+0xd], R26 ;  /* 0x00000d1a09007388 */ /* 0x0003e80000000000 */
[----:B---3--:R1:W-:Y:S04]  /*4f90*/  STS.U8 [R9+0xe], R24 ;  /* 0x00000e1809007388 */ /* 0x0083e80000000000 */
        /* <DEDUP_REMOVED lines=13> */
[----:B-----5:R1:W-:Y:S04]  /*5070*/  STS.U8 [R9+0x1c], R23 ;  /* 0x00001c1709007388 */ /* 0x0203e80000000000 */
[----:B------:R1:W-:Y:S04]  /*5080*/  STS.U8 [R9+0x1d], R31 ;  /* 0x00001d1f09007388 */ /* 0x0003e80000000000 */
[----:B------:R1:W-:Y:S04]  /*5090*/  STS.U8 [R9+0x1e], R29 ;  /* 0x00001e1d09007388 */ /* 0x0003e80000000000 */
[----:B------:R1:W-:Y:S04]  /*50a0*/  STS.U8 [R9+0x1f], R27 ;  /* 0x00001f1b09007388 */ /* 0x0003e80000000000 */
[----:B------:R1:W-:Y:S01]  /*50b0*/  STS [R7], R20 ;  /* 0x0000001407007388 */ /* 0x0003e20000000800 */
[----:B------:R-:W-:Y:S05]  /*50c0*/  BRA `(.L_x_52) ;  /* 0x0000000000307947 */ /* 0x000fea0003800000 */
.L_x_45:
[----:B------:R-:W0:Y:S01]  /*50d0*/  LDC.64 R2, c[0x4][0x8] ;  /* 0x01000200ff027b82 */ /* 0x000e220000000a00 */
[----:B------:R-:W-:Y:S02]  /*50e0*/  IMAD.SHL.U32 R20, R20, 0x2, RZ ;  /* 0x0000000214147824 */ /* 0x000fe400078e00ff */
[----:B------:R-:W-:Y:S02]  /*50f0*/  IMAD.SHL.U32 R5, R12, 0x4000, RZ ;  /* 0x000040000c057824 */ /* 0x000fe400078e00ff */
[----:B------:R-:W-:-:S03]  /*5100*/  VIADD R13, R13, 0x1 ;  /* 0x000000010d0d7836 */ /* 0x000fc60000000000 */
[----:B------:R-:W-:-:S05]  /*5110*/  LOP3.LUT R5, R20, 0x1, R5, 0xfe, !PT ;  /* 0x0000000114057812 */ /* 0x000fca00078efe05 */
[----:B------:R1:W-:Y:S04]  /*5120*/  STS [R4], R5 ;  /* 0x0000000504007388 */ /* 0x0003e80000000800 */
[----:B0-----:R1:W-:Y:S01]  /*5130*/  STG.E desc[UR8][R2.64], R13 ;  /* 0x0000000d02007986 */ /* 0x0013e2000c101908 */
[----:B------:R-:W-:Y:S05]  /*5140*/  BRA `(.L_x_52) ;  /* 0x0000000000107947 */ /* 0x000fea0003800000 */
.L_x_43:
[----:B------:R-:W-:Y:S02]  /*5150*/  IMAD.SHL.U32 R20, R20, 0x2, RZ ;  /* 0x0000000214147824 */ /* 0x000fe400078e00ff */
[----:B------:R-:W-:-:S05]  /*5160*/  IMAD.SHL.U32 R3, R12, 0x4000, RZ ;  /* 0x000040000c037824 */ /* 0x000fca00078e00ff */
[----:B------:R-:W-:-:S05]  /*5170*/  LOP3.LUT R3, R20, 0x1, R3, 0xfe, !PT ;  /* 0x0000000114037812 */ /* 0x000fca00078efe03 */
[----:B------:R0:W-:Y:S02]  /*5180*/  STS [R2], R3 ;  /* 0x0000000302007388 */ /* 0x0001e40000000800 */
.L_x_52:
[----:B------:R-:W-:Y:S05]  /*5190*/  BSYNC.RECONVERGENT B1 ;  /* 0x0000000000017941 */ /* 0x000fea0003800200 */
.L_x_41:
[----:B------:R-:W3:Y:S01]  /*51a0*/  S2UR UR6, SR_CgaCtaId ;  /* 0x00000000000679c3 */ /* 0x000ee20000008800 */
[----:B------:R-:W-:Y:S01]  /*51b0*/  UMOV UR5, 0x400 ;  /* 0x0000040000057882 */ /* 0x000fe20000000000 */
[C---:B01----:R-:W-:Y:S01]  /*51c0*/  LOP3.LUT R2, R17.reuse, 0x1f, RZ, 0xc0, !PT ;  /* 0x0000001f11027812 */ /* 0x043fe200078ec0ff */
[----:B------:R-:W-:-:S04]  /*51d0*/  VIADD R17, R17, 0x1 ;  /* 0x0000000111117836 */ /* 0x000fc80000000000 */
[----:B------:R-:W-:Y:S01]  /*51e0*/  IMAD R2, R19, 0x20, R2 ;  /* 0x0000002013027824 */ /* 0x000fe200078e0202 */
[----:B---3--:R-:W-:Y:S01]  /*51f0*/  ULEA UR5, UR6, UR5, 0x18 ;  /* 0x0000000506057291 */ /* 0x008fe2000f8ec0ff */
[----:B------:R-:W0:Y:S08]  /*5200*/  LDCU.64 UR6, c[0x4][0x20] ;  /* 0x01000400ff0677ac */ /* 0x000e300008000a00 */
[----:B------:R-:W1:Y:S02]  /*5210*/  LDS.U8 R3, [R2+UR5] ;  /* 0x0000000502037984 */ /* 0x000e640008000000 */
[----:B------:R-:W3:Y:S01]  /*5220*/  LDCU UR5, c[0x0][0x380] ;  /* 0x00007000ff0577ac */ /* 0x000ee20008000800 */
[----:B0-----:R-:W-:-:S05]  /*5230*/  IADD3 R18, P1, PT, R18, UR6, RZ ;  /* 0x0000000612127c10 */ /* 0x001fca000ff3e0ff */
[----:B------:R-:W-:Y:S01]  /*5240*/  IMAD.X R19, RZ, RZ, UR7, P1 ;  /* 0x00000007ff137e24 */ /* 0x000fe200088e06ff */
[----:B---3--:R-:W-:-:S04]  /*5250*/  ISETP.NE.AND P1, PT, R17, UR5, PT ;  /* 0x0000000511007c0c */ /* 0x008fc8000bf25270 */
[----:B-1----:R1:W-:Y:S09]  /*5260*/  STG.E.U8 desc[UR8][R18.64], R3 ;  /* 0x0000000312007986 */ /* 0x0023f2000c101108 */
[----:B------:R-:W-:Y:S05]  /*5270*/  @P1 BRA `(.L_x_53) ;  /* 0xffffffec00381947 */ /* 0x000fea000383ffff */
.L_x_40:
[----:B01----:R-:W0:Y:S02]  /*5280*/  LDC.64 R2, c[0x4][0x10] ;  /* 0x01000400ff027b82 */ /* 0x003e240000000a00 */
[----:B0-----:R0:W-:Y:S02]  /*5290*/  STG.E desc[UR8][R2.64], R12 ;  /* 0x0000000c02007986 */ /* 0x0011e4000c101908 */
.L_x_37:
[----:B------:R-:W-:Y:S05]  /*52a0*/  BSYNC.RECONVERGENT B0 ;  /* 0x0000000000007941 */ /* 0x000fea0003800200 */
.L_x_36:
[----:B------:R-:W-:Y:S05]  /*52b0*/  WARPSYNC.ALL ;  /* 0x0000000000007948 */ /* 0x000fea0003800000 */
[----:B------:R-:W-:Y:S06]  /*52c0*/  BAR.SYNC.DEFER_BLOCKING 0x0 ;  /* 0x0000000000007b1d */ /* 0x000fec0000010000 */
[----:B------:R-:W-:Y:S05]  /*52d0*/  BRA.U UP0, `(.L_x_54) ;  /* 0xffffffe1001c7547 */ /* 0x000fea000b83ffff */
[----:B------:R-:W-:Y:S05]  /*52e0*/  EXIT ;  /* 0x000000000000794d */ /* 0x000fea0003800000 */
.L_x_55:
[----:B------:R-:W-:-:S00]  /*52f0*/  BRA `(.L_x_55) ;  /* 0xfffffffc00fc7947 */ /* 0x000fc0000383ffff */
[----:B------:R-:W-:-:S00]  /*5300*/  NOP ;  /* 0x0000000000007918 */ /* 0x000fc00000000000 */
[----:B------:R-:W-:-:S00]  /*5310*/  NOP ;  /* 0x0000000000007918 */ /* 0x000fc00000000000 */
[----:B------:R-:W-:-:S00]  /*5320*/  NOP ;  /* 0x0000000000007918 */ /* 0x000fc00000000000 */
[----:B------:R-:W-:-:S00]  /*5330*/  NOP ;  /* 0x0000000000007918 */ /* 0x000fc00000000000 */
[----:B------:R-:W-:-:S00]  /*5340*/  NOP ;  /* 0x0000000000007918 */ /* 0x000fc00000000000 */
[----:B------:R-:W-:-:S00]  /*5350*/  NOP ;  /* 0x0000000000007918 */ /* 0x000fc00000000000 */
[----:B------:R-:W-:-:S00]  /*5360*/  NOP ;  /* 0x0000000000007918 */ /* 0x000fc00000000000 */
[----:B------:R-:W-:-:S00]  /*5370*/  NOP ;  /* 0x0000000000007918 */ /* 0x000fc00000000000 */
.L_x_56:


//--------------------- .nv.shared._Z8mykerneli   --------------------------
	.section	.nv.shared._Z8mykerneli,"aw",@nobits
	.sectionflags	@""
	.align	16
.nv.shared._Z8mykerneli:
	.zero		33792


//--------------------- .nv.shared.reserved.0     --------------------------
	.section	.nv.shared.reserved.0,"aw",@nobits
	.weak		__nv_reservedSMEM_offset_0_alias
	.size		__nv_reservedSMEM_offset_0_alias, 0, 64
	.other		__nv_reservedSMEM_offset_0_alias,@"STO_CUDA_RESERVED_SHARED STV_DEFAULT"
__nv_reservedSMEM_offset_0_alias:
	.zero		0
	.zero		64


//--------------------- .nv.global                --------------------------
	.section	.nv.global,"aw",@nobits
	.align	4
.nv.global:
	.type		PAGE_ENTRIES,@object
	.size		PAGE_ENTRIES,(CURRENTTIME - PAGE_ENTRIES)
	.other		PAGE_ENTRIES,@"STV_DEFAULT STO_CUDA_MANAGED"
PAGE_ENTRIES:
	.zero		4
	.type		CURRENTTIME,@object
	.size		CURRENTTIME,(PAGEFAULT - CURRENTTIME)
	.other		CURRENTTIME,@"STV_DEFAULT STO_CUDA_MANAGED"
CURRENTTIME:
	.zero		4
	.type		PAGEFAULT,@object
	.size		PAGEFAULT,(results - PAGEFAULT)
	.other		PAGEFAULT,@"STV_DEFAULT STO_CUDA_MANAGED"
PAGEFAULT:
	.zero		4
	.type		results,@object
	.size		results,(input - results)
	.other		results,@"STV_DEFAULT STO_CUDA_MANAGED"
results:
	.zero		131072
	.type		input,@object
	.size		input,(storage - input)
	.other		input,@"STV_DEFAULT STO_CUDA_MANAGED"
input:
	.zero		131072
	.type		storage,@object
	.size		storage,(.L_3 - storage)
	.other		storage,@"STV_DEFAULT STO_CUDA_MANAGED"
storage:
	.zero		131072
.L_3:


//--------------------- .nv.constant0._Z8mykerneli --------------------------
	.section	.nv.constant0._Z8mykerneli,"a",@progbits
	.sectionflags	@""
	.align	4
.nv.constant0._Z8mykerneli:
	.zero		900


//--------------------- SYMBOLS --------------------------

	.type		.nv.reservedSmem.offset0,@object
	.size		.nv.reservedSmem.offset0,0x4
	.type		.nv.reservedSmem.cap,@object
	.size		.nv.reservedSmem.cap,0x4
